//
// Generated by NVIDIA NVVM Compiler
//
// Compiler Build ID: CL-36424714
// Cuda compilation tools, release 13.0, V13.0.88
// Based on NVVM 20.0.0
//

.version 9.0
.target sm_100
.address_size 64

	// .globl	_Z14mat_mul_kernel6MatrixS_S_
// _ZZ14mat_mul_kernel6MatrixS_S_E3a_s has been demoted
// _ZZ14mat_mul_kernel6MatrixS_S_E3b_s has been demoted

.visible .entry _Z14mat_mul_kernel6MatrixS_S_(
	.param .align 8 .b8 _Z14mat_mul_kernel6MatrixS_S__param_0[24],
	.param .align 8 .b8 _Z14mat_mul_kernel6MatrixS_S__param_1[24],
	.param .align 8 .b8 _Z14mat_mul_kernel6MatrixS_S__param_2[24]
)
{
	.reg .pred 	%p<8>;
	.reg .b32 	%r<82>;
	.reg .b32 	%f<368>;
	.reg .b64 	%rd<70>;
	// demoted variable
	.shared .align 4 .b8 _ZZ14mat_mul_kernel6MatrixS_S_E3a_s[1024];
	// demoted variable
	.shared .align 4 .b8 _ZZ14mat_mul_kernel6MatrixS_S_E3b_s[1024];
	ld.param.u64 	%rd7, [_Z14mat_mul_kernel6MatrixS_S__param_2+16];
	ld.param.u32 	%r43, [_Z14mat_mul_kernel6MatrixS_S__param_2+8];
	ld.param.u64 	%rd6, [_Z14mat_mul_kernel6MatrixS_S__param_1+16];
	ld.param.u32 	%r40, [_Z14mat_mul_kernel6MatrixS_S__param_1+8];
	ld.param.u64 	%rd5, [_Z14mat_mul_kernel6MatrixS_S__param_0+16];
	ld.param.u32 	%r37, [_Z14mat_mul_kernel6MatrixS_S__param_0+8];
	ld.param.v2.u32 	{%r35, %r36}, [_Z14mat_mul_kernel6MatrixS_S__param_0];
	mov.u32 	%r44, %ctaid.y;
	mov.u32 	%r45, %ctaid.x;
	shl.b32 	%r1, %r44, 4;
	shl.b32 	%r2, %r45, 4;
	mov.u32 	%r3, %tid.y;
	mov.u32 	%r4, %tid.x;
	shr.s32 	%r46, %r35, 31;
	shr.u32 	%r47, %r46, 28;
	add.s32 	%r48, %r35, %r47;
	shr.s32 	%r5, %r48, 4;
	setp.lt.s32 	%p1, %r35, 16;
	mov.f32 	%f367, 0f00000000;
	@%p1 bra 	$L__BB0_9;
	cvta.to.global.u64 	%rd1, %rd5;
	mul.lo.s32 	%r6, %r1, %r37;
	cvta.to.global.u64 	%rd2, %rd6;
	shl.b32 	%r8, %r40, 4;
	mad.lo.s32 	%r50, %r37, %r3, %r4;
	cvt.s64.s32 	%rd3, %r50;
	shl.b32 	%r51, %r3, 6;
	mov.u32 	%r52, _ZZ14mat_mul_kernel6MatrixS_S_E3a_s;
	add.s32 	%r9, %r52, %r51;
	shl.b32 	%r53, %r4, 2;
	add.s32 	%r10, %r9, %r53;
	mad.lo.s32 	%r54, %r40, %r3, %r4;
	cvt.s64.s32 	%rd4, %r54;
	mov.u32 	%r55, _ZZ14mat_mul_kernel6MatrixS_S_E3b_s;
	add.s32 	%r12, %r55, %r53;
	add.s32 	%r11, %r12, %r51;
	add.s32 	%r56, %r5, -1;
	and.b32  	%r13, %r5, 3;
	setp.lt.u32 	%p2, %r56, 3;
	mov.f32 	%f367, 0f00000000;
	mov.b32 	%r81, 0;
	@%p2 bra 	$L__BB0_4;
	and.b32  	%r57, %r5, 134217724;
	neg.s32 	%r79, %r57;
	add.s32 	%r78, %r6, 32;
	add.s32 	%r77, %r8, %r2;
	shl.b32 	%r58, %r40, 5;
	add.s32 	%r76, %r58, %r2;
	mad.lo.s32 	%r75, %r40, 48, %r2;
	mov.f32 	%f367, 0f00000000;
	mov.u32 	%r74, %r2;
$L__BB0_3:
	.pragma "nounroll";
	and.b32  	%r81, %r5, 134217724;
	add.s32 	%r59, %r78, -32;
	cvt.s64.s32 	%rd8, %r59;
	cvt.s64.s32 	%rd9, %r74;
	add.s64 	%rd10, %rd8, %rd3;
	shl.b64 	%rd11, %rd10, 2;
	add.s64 	%rd12, %rd1, %rd11;
	ld.global.f32 	%f14, [%rd12];
	st.shared.f32 	[%r10], %f14;
	add.s64 	%rd13, %rd9, %rd4;
	shl.b64 	%rd14, %rd13, 2;
	add.s64 	%rd15, %rd2, %rd14;
	ld.global.f32 	%f15, [%rd15];
	st.shared.f32 	[%r11], %f15;
	bar.sync 	0;
	ld.shared.f32 	%f16, [%r9];
	ld.shared.f32 	%f17, [%r12];
	fma.rn.f32 	%f18, %f16, %f17, %f367;
	ld.shared.f32 	%f19, [%r9+4];
	ld.shared.f32 	%f20, [%r12+64];
	fma.rn.f32 	%f21, %f19, %f20, %f18;
	ld.shared.f32 	%f22, [%r9+8];
	ld.shared.f32 	%f23, [%r12+128];
	fma.rn.f32 	%f24, %f22, %f23, %f21;
	ld.shared.f32 	%f25, [%r9+12];
	ld.shared.f32 	%f26, [%r12+192];
	fma.rn.f32 	%f27, %f25, %f26, %f24;
	ld.shared.f32 	%f28, [%r9+16];
	ld.shared.f32 	%f29, [%r12+256];
	fma.rn.f32 	%f30, %f28, %f29, %f27;
	ld.shared.f32 	%f31, [%r9+20];
	ld.shared.f32 	%f32, [%r12+320];
	fma.rn.f32 	%f33, %f31, %f32, %f30;
	ld.shared.f32 	%f34, [%r9+24];
	ld.shared.f32 	%f35, [%r12+384];
	fma.rn.f32 	%f36, %f34, %f35, %f33;
	ld.shared.f32 	%f37, [%r9+28];
	ld.shared.f32 	%f38, [%r12+448];
	fma.rn.f32 	%f39, %f37, %f38, %f36;
	ld.shared.f32 	%f40, [%r9+32];
	ld.shared.f32 	%f41, [%r12+512];
	fma.rn.f32 	%f42, %f40, %f41, %f39;
	ld.shared.f32 	%f43, [%r9+36];
	ld.shared.f32 	%f44, [%r12+576];
	fma.rn.f32 	%f45, %f43, %f44, %f42;
	ld.shared.f32 	%f46, [%r9+40];
	ld.shared.f32 	%f47, [%r12+640];
	fma.rn.f32 	%f48, %f46, %f47, %f45;
	ld.shared.f32 	%f49, [%r9+44];
	ld.shared.f32 	%f50, [%r12+704];
	fma.rn.f32 	%f51, %f49, %f50, %f48;
	ld.shared.f32 	%f52, [%r9+48];
	ld.shared.f32 	%f53, [%r12+768];
	fma.rn.f32 	%f54, %f52, %f53, %f51;
	ld.shared.f32 	%f55, [%r9+52];
	ld.shared.f32 	%f56, [%r12+832];
	fma.rn.f32 	%f57, %f55, %f56, %f54;
	ld.shared.f32 	%f58, [%r9+56];
	ld.shared.f32 	%f59, [%r12+896];
	fma.rn.f32 	%f60, %f58, %f59, %f57;
	ld.shared.f32 	%f61, [%r9+60];
	ld.shared.f32 	%f62, [%r12+960];
	fma.rn.f32 	%f63, %f61, %f62, %f60;
	bar.sync 	0;
	add.s32 	%r60, %r78, -16;
	cvt.s64.s32 	%rd16, %r60;
	cvt.s64.s32 	%rd17, %r77;
	add.s64 	%rd18, %rd16, %rd3;
	shl.b64 	%rd19, %rd18, 2;
	add.s64 	%rd20, %rd1, %rd19;
	ld.global.f32 	%f64, [%rd20];
	st.shared.f32 	[%r10], %f64;
	add.s64 	%rd21, %rd17, %rd4;
	shl.b64 	%rd22, %rd21, 2;
	add.s64 	%rd23, %rd2, %rd22;
	ld.global.f32 	%f65, [%rd23];
	st.shared.f32 	[%r11], %f65;
	bar.sync 	0;
	ld.shared.f32 	%f66, [%r9];
	ld.shared.f32 	%f67, [%r12];
	fma.rn.f32 	%f68, %f66, %f67, %f63;
	ld.shared.f32 	%f69, [%r9+4];
	ld.shared.f32 	%f70, [%r12+64];
	fma.rn.f32 	%f71, %f69, %f70, %f68;
	ld.shared.f32 	%f72, [%r9+8];
	ld.shared.f32 	%f73, [%r12+128];
	fma.rn.f32 	%f74, %f72, %f73, %f71;
	ld.shared.f32 	%f75, [%r9+12];
	ld.shared.f32 	%f76, [%r12+192];
	fma.rn.f32 	%f77, %f75, %f76, %f74;
	ld.shared.f32 	%f78, [%r9+16];
	ld.shared.f32 	%f79, [%r12+256];
	fma.rn.f32 	%f80, %f78, %f79, %f77;
	ld.shared.f32 	%f81, [%r9+20];
	ld.shared.f32 	%f82, [%r12+320];
	fma.rn.f32 	%f83, %f81, %f82, %f80;
	ld.shared.f32 	%f84, [%r9+24];
	ld.shared.f32 	%f85, [%r12+384];
	fma.rn.f32 	%f86, %f84, %f85, %f83;
	ld.shared.f32 	%f87, [%r9+28];
	ld.shared.f32 	%f88, [%r12+448];
	fma.rn.f32 	%f89, %f87, %f88, %f86;
	ld.shared.f32 	%f90, [%r9+32];
	ld.shared.f32 	%f91, [%r12+512];
	fma.rn.f32 	%f92, %f90, %f91, %f89;
	ld.shared.f32 	%f93, [%r9+36];
	ld.shared.f32 	%f94, [%r12+576];
	fma.rn.f32 	%f95, %f93, %f94, %f92;
	ld.shared.f32 	%f96, [%r9+40];
	ld.shared.f32 	%f97, [%r12+640];
	fma.rn.f32 	%f98, %f96, %f97, %f95;
	ld.shared.f32 	%f99, [%r9+44];
	ld.shared.f32 	%f100, [%r12+704];
	fma.rn.f32 	%f101, %f99, %f100, %f98;
	ld.shared.f32 	%f102, [%r9+48];
	ld.shared.f32 	%f103, [%r12+768];
	fma.rn.f32 	%f104, %f102, %f103, %f101;
	ld.shared.f32 	%f105, [%r9+52];
	ld.shared.f32 	%f106, [%r12+832];
	fma.rn.f32 	%f107, %f105, %f106, %f104;
	ld.shared.f32 	%f108, [%r9+56];
	ld.shared.f32 	%f109, [%r12+896];
	fma.rn.f32 	%f110, %f108, %f109, %f107;
	ld.shared.f32 	%f111, [%r9+60];
	ld.shared.f32 	%f112, [%r12+960];
	fma.rn.f32 	%f113, %f111, %f112, %f110;
	bar.sync 	0;
	add.s32 	%r61, %r78, 16;
	cvt.s64.s32 	%rd24, %r78;
	cvt.s64.s32 	%rd25, %r76;
	add.s64 	%rd26, %rd24, %rd3;
	shl.b64 	%rd27, %rd26, 2;
	add.s64 	%rd28, %rd1, %rd27;
	ld.global.f32 	%f114, [%rd28];
	st.shared.f32 	[%r10], %f114;
	add.s64 	%rd29, %rd25, %rd4;
	shl.b64 	%rd30, %rd29, 2;
	add.s64 	%rd31, %rd2, %rd30;
	ld.global.f32 	%f115, [%rd31];
	st.shared.f32 	[%r11], %f115;
	bar.sync 	0;
	ld.shared.f32 	%f116, [%r9];
	ld.shared.f32 	%f117, [%r12];
	fma.rn.f32 	%f118, %f116, %f117, %f113;
	ld.shared.f32 	%f119, [%r9+4];
	ld.shared.f32 	%f120, [%r12+64];
	fma.rn.f32 	%f121, %f119, %f120, %f118;
	ld.shared.f32 	%f122, [%r9+8];
	ld.shared.f32 	%f123, [%r12+128];
	fma.rn.f32 	%f124, %f122, %f123, %f121;
	ld.shared.f32 	%f125, [%r9+12];
	ld.shared.f32 	%f126, [%r12+192];
	fma.rn.f32 	%f127, %f125, %f126, %f124;
	ld.shared.f32 	%f128, [%r9+16];
	ld.shared.f32 	%f129, [%r12+256];
	fma.rn.f32 	%f130, %f128, %f129, %f127;
	ld.shared.f32 	%f131, [%r9+20];
	ld.shared.f32 	%f132, [%r12+320];
	fma.rn.f32 	%f133, %f131, %f132, %f130;
	ld.shared.f32 	%f134, [%r9+24];
	ld.shared.f32 	%f135, [%r12+384];
	fma.rn.f32 	%f136, %f134, %f135, %f133;
	ld.shared.f32 	%f137, [%r9+28];
	ld.shared.f32 	%f138, [%r12+448];
	fma.rn.f32 	%f139, %f137, %f138, %f136;
	ld.shared.f32 	%f140, [%r9+32];
	ld.shared.f32 	%f141, [%r12+512];
	fma.rn.f32 	%f142, %f140, %f141, %f139;
	ld.shared.f32 	%f143, [%r9+36];
	ld.shared.f32 	%f144, [%r12+576];
	fma.rn.f32 	%f145, %f143, %f144, %f142;
	ld.shared.f32 	%f146, [%r9+40];
	ld.shared.f32 	%f147, [%r12+640];
	fma.rn.f32 	%f148, %f146, %f147, %f145;
	ld.shared.f32 	%f149, [%r9+44];
	ld.shared.f32 	%f150, [%r12+704];
	fma.rn.f32 	%f151, %f149, %f150, %f148;
	ld.shared.f32 	%f152, [%r9+48];
	ld.shared.f32 	%f153, [%r12+768];
	fma.rn.f32 	%f154, %f152, %f153, %f151;
	ld.shared.f32 	%f155, [%r9+52];
	ld.shared.f32 	%f156, [%r12+832];
	fma.rn.f32 	%f157, %f155, %f156, %f154;
	ld.shared.f32 	%f158, [%r9+56];
	ld.shared.f32 	%f159, [%r12+896];
	fma.rn.f32 	%f160, %f158, %f159, %f157;
	ld.shared.f32 	%f161, [%r9+60];
	ld.shared.f32 	%f162, [%r12+960];
	fma.rn.f32 	%f163, %f161, %f162, %f160;
	bar.sync 	0;
	cvt.s64.s32 	%rd32, %r61;
	cvt.s64.s32 	%rd33, %r75;
	add.s64 	%rd34, %rd32, %rd3;
	shl.b64 	%rd35, %rd34, 2;
	add.s64 	%rd36, %rd1, %rd35;
	ld.global.f32 	%f164, [%rd36];
	st.shared.f32 	[%r10], %f164;
	add.s64 	%rd37, %rd33, %rd4;
	shl.b64 	%rd38, %rd37, 2;
	add.s64 	%rd39, %rd2, %rd38;
	ld.global.f32 	%f165, [%rd39];
	st.shared.f32 	[%r11], %f165;
	bar.sync 	0;
	ld.shared.f32 	%f166, [%r9];
	ld.shared.f32 	%f167, [%r12];
	fma.rn.f32 	%f168, %f166, %f167, %f163;
	ld.shared.f32 	%f169, [%r9+4];
	ld.shared.f32 	%f170, [%r12+64];
	fma.rn.f32 	%f171, %f169, %f170, %f168;
	ld.shared.f32 	%f172, [%r9+8];
	ld.shared.f32 	%f173, [%r12+128];
	fma.rn.f32 	%f174, %f172, %f173, %f171;
	ld.shared.f32 	%f175, [%r9+12];
	ld.shared.f32 	%f176, [%r12+192];
	fma.rn.f32 	%f177, %f175, %f176, %f174;
	ld.shared.f32 	%f178, [%r9+16];
	ld.shared.f32 	%f179, [%r12+256];
	fma.rn.f32 	%f180, %f178, %f179, %f177;
	ld.shared.f32 	%f181, [%r9+20];
	ld.shared.f32 	%f182, [%r12+320];
	fma.rn.f32 	%f183, %f181, %f182, %f180;
	ld.shared.f32 	%f184, [%r9+24];
	ld.shared.f32 	%f185, [%r12+384];
	fma.rn.f32 	%f186, %f184, %f185, %f183;
	ld.shared.f32 	%f187, [%r9+28];
	ld.shared.f32 	%f188, [%r12+448];
	fma.rn.f32 	%f189, %f187, %f188, %f186;
	ld.shared.f32 	%f190, [%r9+32];
	ld.shared.f32 	%f191, [%r12+512];
	fma.rn.f32 	%f192, %f190, %f191, %f189;
	ld.shared.f32 	%f193, [%r9+36];
	ld.shared.f32 	%f194, [%r12+576];
	fma.rn.f32 	%f195, %f193, %f194, %f192;
	ld.shared.f32 	%f196, [%r9+40];
	ld.shared.f32 	%f197, [%r12+640];
	fma.rn.f32 	%f198, %f196, %f197, %f195;
	ld.shared.f32 	%f199, [%r9+44];
	ld.shared.f32 	%f200, [%r12+704];
	fma.rn.f32 	%f201, %f199, %f200, %f198;
	ld.shared.f32 	%f202, [%r9+48];
	ld.shared.f32 	%f203, [%r12+768];
	fma.rn.f32 	%f204, %f202, %f203, %f201;
	ld.shared.f32 	%f205, [%r9+52];
	ld.shared.f32 	%f206, [%r12+832];
	fma.rn.f32 	%f207, %f205, %f206, %f204;
	ld.shared.f32 	%f208, [%r9+56];
	ld.shared.f32 	%f209, [%r12+896];
	fma.rn.f32 	%f210, %f208, %f209, %f207;
	ld.shared.f32 	%f211, [%r9+60];
	ld.shared.f32 	%f212, [%r12+960];
	fma.rn.f32 	%f367, %f211, %f212, %f210;
	bar.sync 	0;
	add.s32 	%r79, %r79, 4;
	add.s32 	%r78, %r78, 64;
	shl.b32 	%r62, %r40, 6;
	add.s32 	%r77, %r77, %r62;
	add.s32 	%r76, %r76, %r62;
	add.s32 	%r75, %r75, %r62;
	add.s32 	%r74, %r74, %r62;
	setp.ne.s32 	%p3, %r79, 0;
	@%p3 bra 	$L__BB0_3;
$L__BB0_4:
	setp.eq.s32 	%p4, %r13, 0;
	@%p4 bra 	$L__BB0_9;
	setp.eq.s32 	%p5, %r13, 1;
	@%p5 bra 	$L__BB0_7;
	shl.b32 	%r63, %r81, 4;
	add.s32 	%r64, %r63, %r6;
	cvt.s64.s32 	%rd40, %r64;
	mad.lo.s32 	%r65, %r8, %r81, %r2;
	cvt.s64.s32 	%rd41, %r65;
	add.s64 	%rd42, %rd40, %rd3;
	shl.b64 	%rd43, %rd42, 2;
	add.s64 	%rd44, %rd1, %rd43;
	ld.global.f32 	%f214, [%rd44];
	st.shared.f32 	[%r10], %f214;
	add.s64 	%rd45, %rd41, %rd4;
	shl.b64 	%rd46, %rd45, 2;
	add.s64 	%rd47, %rd2, %rd46;
	ld.global.f32 	%f215, [%rd47];
	st.shared.f32 	[%r11], %f215;
	bar.sync 	0;
	ld.shared.f32 	%f216, [%r9];
	ld.shared.f32 	%f217, [%r12];
	fma.rn.f32 	%f218, %f216, %f217, %f367;
	ld.shared.f32 	%f219, [%r9+4];
	ld.shared.f32 	%f220, [%r12+64];
	fma.rn.f32 	%f221, %f219, %f220, %f218;
	ld.shared.f32 	%f222, [%r9+8];
	ld.shared.f32 	%f223, [%r12+128];
	fma.rn.f32 	%f224, %f222, %f223, %f221;
	ld.shared.f32 	%f225, [%r9+12];
	ld.shared.f32 	%f226, [%r12+192];
	fma.rn.f32 	%f227, %f225, %f226, %f224;
	ld.shared.f32 	%f228, [%r9+16];
	ld.shared.f32 	%f229, [%r12+256];
	fma.rn.f32 	%f230, %f228, %f229, %f227;
	ld.shared.f32 	%f231, [%r9+20];
	ld.shared.f32 	%f232, [%r12+320];
	fma.rn.f32 	%f233, %f231, %f232, %f230;
	ld.shared.f32 	%f234, [%r9+24];
	ld.shared.f32 	%f235, [%r12+384];
	fma.rn.f32 	%f236, %f234, %f235, %f233;
	ld.shared.f32 	%f237, [%r9+28];
	ld.shared.f32 	%f238, [%r12+448];
	fma.rn.f32 	%f239, %f237, %f238, %f236;
	ld.shared.f32 	%f240, [%r9+32];
	ld.shared.f32 	%f241, [%r12+512];
	fma.rn.f32 	%f242, %f240, %f241, %f239;
	ld.shared.f32 	%f243, [%r9+36];
	ld.shared.f32 	%f244, [%r12+576];
	fma.rn.f32 	%f245, %f243, %f244, %f242;
	ld.shared.f32 	%f246, [%r9+40];
	ld.shared.f32 	%f247, [%r12+640];
	fma.rn.f32 	%f248, %f246, %f247, %f245;
	ld.shared.f32 	%f249, [%r9+44];
	ld.shared.f32 	%f250, [%r12+704];
	fma.rn.f32 	%f251, %f249, %f250, %f248;
	ld.shared.f32 	%f252, [%r9+48];
	ld.shared.f32 	%f253, [%r12+768];
	fma.rn.f32 	%f254, %f252, %f253, %f251;
	ld.shared.f32 	%f255, [%r9+52];
	ld.shared.f32 	%f256, [%r12+832];
	fma.rn.f32 	%f257, %f255, %f256, %f254;
	ld.shared.f32 	%f258, [%r9+56];
	ld.shared.f32 	%f259, [%r12+896];
	fma.rn.f32 	%f260, %f258, %f259, %f257;
	ld.shared.f32 	%f261, [%r9+60];
	ld.shared.f32 	%f262, [%r12+960];
	fma.rn.f32 	%f263, %f261, %f262, %f260;
	bar.sync 	0;
	add.s32 	%r66, %r64, 16;
	cvt.s64.s32 	%rd48, %r66;
	add.s32 	%r67, %r65, %r8;
	cvt.s64.s32 	%rd49, %r67;
	add.s64 	%rd50, %rd48, %rd3;
	shl.b64 	%rd51, %rd50, 2;
	add.s64 	%rd52, %rd1, %rd51;
	ld.global.f32 	%f264, [%rd52];
	st.shared.f32 	[%r10], %f264;
	add.s64 	%rd53, %rd49, %rd4;
	shl.b64 	%rd54, %rd53, 2;
	add.s64 	%rd55, %rd2, %rd54;
	ld.global.f32 	%f265, [%rd55];
	st.shared.f32 	[%r11], %f265;
	bar.sync 	0;
	ld.shared.f32 	%f266, [%r9];
	ld.shared.f32 	%f267, [%r12];
	fma.rn.f32 	%f268, %f266, %f267, %f263;
	ld.shared.f32 	%f269, [%r9+4];
	ld.shared.f32 	%f270, [%r12+64];
	fma.rn.f32 	%f271, %f269, %f270, %f268;
	ld.shared.f32 	%f272, [%r9+8];
	ld.shared.f32 	%f273, [%r12+128];
	fma.rn.f32 	%f274, %f272, %f273, %f271;
	ld.shared.f32 	%f275, [%r9+12];
	ld.shared.f32 	%f276, [%r12+192];
	fma.rn.f32 	%f277, %f275, %f276, %f274;
	ld.shared.f32 	%f278, [%r9+16];
	ld.shared.f32 	%f279, [%r12+256];
	fma.rn.f32 	%f280, %f278, %f279, %f277;
	ld.shared.f32 	%f281, [%r9+20];
	ld.shared.f32 	%f282, [%r12+320];
	fma.rn.f32 	%f283, %f281, %f282, %f280;
	ld.shared.f32 	%f284, [%r9+24];
	ld.shared.f32 	%f285, [%r12+384];
	fma.rn.f32 	%f286, %f284, %f285, %f283;
	ld.shared.f32 	%f287, [%r9+28];
	ld.shared.f32 	%f288, [%r12+448];
	fma.rn.f32 	%f289, %f287, %f288, %f286;
	ld.shared.f32 	%f290, [%r9+32];
	ld.shared.f32 	%f291, [%r12+512];
	fma.rn.f32 	%f292, %f290, %f291, %f289;
	ld.shared.f32 	%f293, [%r9+36];
	ld.shared.f32 	%f294, [%r12+576];
	fma.rn.f32 	%f295, %f293, %f294, %f292;
	ld.shared.f32 	%f296, [%r9+40];
	ld.shared.f32 	%f297, [%r12+640];
	fma.rn.f32 	%f298, %f296, %f297, %f295;
	ld.shared.f32 	%f299, [%r9+44];
	ld.shared.f32 	%f300, [%r12+704];
	fma.rn.f32 	%f301, %f299, %f300, %f298;
	ld.shared.f32 	%f302, [%r9+48];
	ld.shared.f32 	%f303, [%r12+768];
	fma.rn.f32 	%f304, %f302, %f303, %f301;
	ld.shared.f32 	%f305, [%r9+52];
	ld.shared.f32 	%f306, [%r12+832];
	fma.rn.f32 	%f307, %f305, %f306, %f304;
	ld.shared.f32 	%f308, [%r9+56];
	ld.shared.f32 	%f309, [%r12+896];
	fma.rn.f32 	%f310, %f308, %f309, %f307;
	ld.shared.f32 	%f311, [%r9+60];
	ld.shared.f32 	%f312, [%r12+960];
	fma.rn.f32 	%f367, %f311, %f312, %f310;
	bar.sync 	0;
	add.s32 	%r81, %r81, 2;
$L__BB0_7:
	and.b32  	%r68, %r5, 1;
	setp.eq.b32 	%p6, %r68, 1;
	not.pred 	%p7, %p6;
	@%p7 bra 	$L__BB0_9;
	shl.b32 	%r69, %r81, 4;
	add.s32 	%r70, %r69, %r6;
	cvt.s64.s32 	%rd56, %r70;
	mad.lo.s32 	%r71, %r8, %r81, %r2;
	cvt.s64.s32 	%rd57, %r71;
	add.s64 	%rd58, %rd56, %rd3;
	shl.b64 	%rd59, %rd58, 2;
	add.s64 	%rd60, %rd1, %rd59;
	ld.global.f32 	%f313, [%rd60];
	st.shared.f32 	[%r10], %f313;
	add.s64 	%rd61, %rd57, %rd4;
	shl.b64 	%rd62, %rd61, 2;
	add.s64 	%rd63, %rd2, %rd62;
	ld.global.f32 	%f314, [%rd63];
	st.shared.f32 	[%r11], %f314;
	bar.sync 	0;
	ld.shared.f32 	%f315, [%r9];
	ld.shared.f32 	%f316, [%r12];
	fma.rn.f32 	%f317, %f315, %f316, %f367;
	ld.shared.f32 	%f318, [%r9+4];
	ld.shared.f32 	%f319, [%r12+64];
	fma.rn.f32 	%f320, %f318, %f319, %f317;
	ld.shared.f32 	%f321, [%r9+8];
	ld.shared.f32 	%f322, [%r12+128];
	fma.rn.f32 	%f323, %f321, %f322, %f320;
	ld.shared.f32 	%f324, [%r9+12];
	ld.shared.f32 	%f325, [%r12+192];
	fma.rn.f32 	%f326, %f324, %f325, %f323;
	ld.shared.f32 	%f327, [%r9+16];
	ld.shared.f32 	%f328, [%r12+256];
	fma.rn.f32 	%f329, %f327, %f328, %f326;
	ld.shared.f32 	%f330, [%r9+20];
	ld.shared.f32 	%f331, [%r12+320];
	fma.rn.f32 	%f332, %f330, %f331, %f329;
	ld.shared.f32 	%f333, [%r9+24];
	ld.shared.f32 	%f334, [%r12+384];
	fma.rn.f32 	%f335, %f333, %f334, %f332;
	ld.shared.f32 	%f336, [%r9+28];
	ld.shared.f32 	%f337, [%r12+448];
	fma.rn.f32 	%f338, %f336, %f337, %f335;
	ld.shared.f32 	%f339, [%r9+32];
	ld.shared.f32 	%f340, [%r12+512];
	fma.rn.f32 	%f341, %f339, %f340, %f338;
	ld.shared.f32 	%f342, [%r9+36];
	ld.shared.f32 	%f343, [%r12+576];
	fma.rn.f32 	%f344, %f342, %f343, %f341;
	ld.shared.f32 	%f345, [%r9+40];
	ld.shared.f32 	%f346, [%r12+640];
	fma.rn.f32 	%f347, %f345, %f346, %f344;
	ld.shared.f32 	%f348, [%r9+44];
	ld.shared.f32 	%f349, [%r12+704];
	fma.rn.f32 	%f350, %f348, %f349, %f347;
	ld.shared.f32 	%f351, [%r9+48];
	ld.shared.f32 	%f352, [%r12+768];
	fma.rn.f32 	%f353, %f351, %f352, %f350;
	ld.shared.f32 	%f354, [%r9+52];
	ld.shared.f32 	%f355, [%r12+832];
	fma.rn.f32 	%f356, %f354, %f355, %f353;
	ld.shared.f32 	%f357, [%r9+56];
	ld.shared.f32 	%f358, [%r12+896];
	fma.rn.f32 	%f359, %f357, %f358, %f356;
	ld.shared.f32 	%f360, [%r9+60];
	ld.shared.f32 	%f361, [%r12+960];
	fma.rn.f32 	%f367, %f360, %f361, %f359;
	bar.sync 	0;
$L__BB0_9:
	mad.lo.s32 	%r72, %r1, %r43, %r2;
	cvt.s64.s32 	%rd64, %r72;
	cvta.to.global.u64 	%rd65, %rd7;
	mad.lo.s32 	%r73, %r43, %r3, %r4;
	cvt.s64.s32 	%rd66, %r73;
	add.s64 	%rd67, %rd64, %rd66;
	shl.b64 	%rd68, %rd67, 2;
	add.s64 	%rd69, %rd65, %rd68;
	st.global.f32 	[%rd69], %f367;
	ret;

}


// ===== COMPILED SASS (sm_100) =====

	.target	sm_100

	.elftype	@"ET_EXEC"


//--------------------- .note.nv.tkinfo           --------------------------
	.section	.note.nv.tkinfo,"",@"SHT_NOTE"
	.sectionflags	@"SHF_NOTE_NV_TKINFO"
	.tkinfo
        /*0018*/ 	.word	0x00000002
        /*0030*/ 	.string	""
        /*0030*/ 	.string	"ptxas"
        /*0030*/ 	.string	"Cuda compilation tools, release 13.0, V13.0.88"
        /*0030*/ 	.string	"Build cuda_13.0.r13.0/compiler.36424714_0"
        /*0030*/ 	.string	"-arch sm_100 -m 64 "



//--------------------- .note.nv.cuinfo           --------------------------
	.section	.note.nv.cuinfo,"",@"SHT_NOTE"
	.sectionflags	@"SHF_NOTE_NV_CUINFO"
        /*0018*/ 	.short	0x0002
        /*001a*/ 	.short	0x0064
        /*001c*/ 	.short	0x0082
	.zero		2


//--------------------- .nv.info                  --------------------------
	.section	.nv.info,"",@"SHT_CUDA_INFO"
	.align	4


	//----- nvinfo : EIATTR_REGCOUNT
	.align		4
        /*0000*/ 	.byte	0x04, 0x2f
        /*0002*/ 	.short	(.L_1 - .L_0)
	.align		4
.L_0:
        /*0004*/ 	.word	index@(_Z14mat_mul_kernel6MatrixS_S_)
        /*0008*/ 	.word	0x00000020


	//----- nvinfo : EIATTR_FRAME_SIZE
	.align		4
.L_1:
        /*000c*/ 	.byte	0x04, 0x11
        /*000e*/ 	.short	(.L_3 - .L_2)
	.align		4
.L_2:
        /*0010*/ 	.word	index@(_Z14mat_mul_kernel6MatrixS_S_)
        /*0014*/ 	.word	0x00000000


	//----- nvinfo : EIATTR_MIN_STACK_SIZE
	.align		4
.L_3:
        /*0018*/ 	.byte	0x04, 0x12
        /*001a*/ 	.short	(.L_5 - .L_4)
	.align		4
.L_4:
        /*001c*/ 	.word	index@(_Z14mat_mul_kernel6MatrixS_S_)
        /*0020*/ 	.word	0x00000000
.L_5:


//--------------------- .nv.compat                --------------------------
	.section	.nv.compat,"",@"SHT_CUDA_COMPAT_INFO"
	.align	4
        /*0000*/ 	.byte	0x02, 0x09, 0x00, 0x00, 0x02, 0x02, 0x01, 0x00, 0x02, 0x05, 0x05, 0x00, 0x03, 0x07, 0x01, 0x01
        /*0010*/ 	.byte	0x02, 0x03, 0x00, 0x00, 0x02, 0x06, 0x01, 0x00, 0x04, 0x0b, 0x08, 0x00, 0x09, 0x00, 0x00, 0x00
        /*0020*/ 	.byte	0x00, 0x00, 0x00, 0x00


//--------------------- .nv.info._Z14mat_mul_kernel6MatrixS_S_ --------------------------
	.section	.nv.info._Z14mat_mul_kernel6MatrixS_S_,"",@"SHT_CUDA_INFO"
	.sectionflags	@""
	.align	4


	//----- nvinfo : EIATTR_CUDA_API_VERSION
	.align		4
        /*0000*/ 	.byte	0x04, 0x37
        /*0002*/ 	.short	(.L_7 - .L_6)
.L_6:
        /*0004*/ 	.word	0x00000082


	//----- nvinfo : EIATTR_KPARAM_INFO
	.align		4
.L_7:
        /*0008*/ 	.byte	0x04, 0x17
        /*000a*/ 	.short	(.L_9 - .L_8)
.L_8:
        /*000c*/ 	.word	0x00000000
        /*0010*/ 	.short	0x0002
        /*0012*/ 	.short	0x0030
        /*0014*/ 	.byte	0x00, 0xf0, 0x61, 0x00


	//----- nvinfo : EIATTR_KPARAM_INFO
	.align		4
.L_9:
        /*0018*/ 	.byte	0x04, 0x17
        /*001a*/ 	.short	(.L_11 - .L_10)
.L_10:
        /*001c*/ 	.word	0x00000000
        /*0020*/ 	.short	0x0001
        /*0022*/ 	.short	0x0018
        /*0024*/ 	.byte	0x00, 0xf0, 0x61, 0x00


	//----- nvinfo : EIATTR_KPARAM_INFO
	.align		4
.L_11:
        /*0028*/ 	.byte	0x04, 0x17
        /*002a*/ 	.short	(.L_13 - .L_12)
.L_12:
        /*002c*/ 	.word	0x00000000
        /*0030*/ 	.short	0x0000
        /*0032*/ 	.short	0x0000
        /*0034*/ 	.byte	0x00, 0xf0, 0x61, 0x00


	//----- nvinfo : EIATTR_SPARSE_MMA_MASK
	.align		4
.L_13:
        /*0038*/ 	.byte	0x03, 0x50
        /*003a*/ 	.short	0x0000


	//----- nvinfo : EIATTR_MAXREG_COUNT
	.align		4
        /*003c*/ 	.byte	0x03, 0x1b
        /*003e*/ 	.short	0x00ff


	//----- nvinfo : EIATTR_NUM_BARRIERS
	.align		4
        /*0040*/ 	.byte	0x02, 0x4c
        /*0042*/ 	.byte	0x01
	.zero		1


	//----- nvinfo : EIATTR_MERCURY_ISA_VERSION
	.align		4
        /*0044*/ 	.byte	0x03, 0x5f
        /*0046*/ 	.short	0x0101


	//----- nvinfo : EIATTR_VRC_CTA_INIT_COUNT
	.align		4
        /*0048*/ 	.byte	0x02, 0x4a
	.zero		1
	.zero		1


	//----- nvinfo : EIATTR_EXIT_INSTR_OFFSETS
	.align		4
        /*004c*/ 	.byte	0x04, 0x1c
        /*004e*/ 	.short	(.L_15 - .L_14)


	//   ....[0]....
.L_14:
        /*0050*/ 	.word	0x00001be0


	//----- nvinfo : EIATTR_CBANK_PARAM_SIZE
	.align		4
.L_15:
        /*0054*/ 	.byte	0x03, 0x19
        /*0056*/ 	.short	0x0048


	//----- nvinfo : EIATTR_PARAM_CBANK
	.align		4
        /*0058*/ 	.byte	0x04, 0x0a
        /*005a*/ 	.short	(.L_17 - .L_16)
	.align		4
.L_16:
        /*005c*/ 	.word	index@(.nv.constant0._Z14mat_mul_kernel6MatrixS_S_)
        /*0060*/ 	.short	0x0380
        /*0062*/ 	.short	0x0048


	//----- nvinfo : EIATTR_SW_WAR
	.align		4
.L_17:
        /*0064*/ 	.byte	0x04, 0x36
        /*0066*/ 	.short	(.L_19 - .L_18)
.L_18:
        /*0068*/ 	.word	0x00000008
.L_19:


//--------------------- .nv.callgraph             --------------------------
	.section	.nv.callgraph,"",@"SHT_CUDA_CALLGRAPH"
	.align	4
	.sectionentsize	8
	.align		4
        /*0000*/ 	.word	0x00000000
	.align		4
        /*0004*/ 	.word	0xffffffff
	.align		4
        /*0008*/ 	.word	0x00000000
	.align		4
        /*000c*/ 	.word	0xfffffffe
	.align		4
        /*0010*/ 	.word	0x00000000
	.align		4
        /*0014*/ 	.word	0xfffffffd
	.align		4
        /*0018*/ 	.word	0x00000000
	.align		4
        /*001c*/ 	.word	0xfffffffc


//--------------------- .text._Z14mat_mul_kernel6MatrixS_S_ --------------------------
	.section	.text._Z14mat_mul_kernel6MatrixS_S_,"ax",@progbits
	.align	128
        .global         _Z14mat_mul_kernel6MatrixS_S_
        .type           _Z14mat_mul_kernel6MatrixS_S_,@function
        .size           _Z14mat_mul_kernel6MatrixS_S_,(.L_x_5 - _Z14mat_mul_kernel6MatrixS_S_)
        .other          _Z14mat_mul_kernel6MatrixS_S_,@"STO_CUDA_ENTRY STV_DEFAULT"
_Z14mat_mul_kernel6MatrixS_S_:
.text._Z14mat_mul_kernel6MatrixS_S_:
[----:B------:R-:W-:Y:S01]  /*0000*/  LDC R1, c[0x0][0x37c] ;  /* 0x0000df00ff017b82 */ /* 0x000fe20000000800 */
[----:B------:R-:W0:Y:S01]  /*0010*/  S2R R17, SR_CTAID.X ;  /* 0x0000000000117919 */ /* 0x000e220000002500 */
[----:B------:R-:W1:Y:S06]  /*0020*/  LDCU UR6, c[0x0][0x380] ;  /* 0x00007000ff0677ac */ /* 0x000e6c0008000800 */
[----:B------:R-:W2:Y:S01]  /*0030*/  S2UR UR4, SR_CTAID.Y ;  /* 0x00000000000479c3 */ /* 0x000ea20000002600 */
[----:B------:R-:W-:Y:S01]  /*0040*/  HFMA2 R25, -RZ, RZ, 0, 0 ;  /* 0x00000000ff197431 */ /* 0x000fe200000001ff */
[----:B------:R-:W3:Y:S01]  /*0050*/  S2R R9, SR_TID.Y ;  /* 0x0000000000097919 */ /* 0x000ee20000002200 */
[----:B------:R-:W4:Y:S01]  /*0060*/  LDCU.64 UR12, c[0x0][0x358] ;  /* 0x00006b00ff0c77ac */ /* 0x000f220008000a00 */
[----:B------:R-:W3:Y:S01]  /*0070*/  S2R R6, SR_TID.X ;  /* 0x0000000000067919 */ /* 0x000ee20000002100 */
[----:B-1----:R-:W-:-:S02]  /*0080*/  UISETP.GE.AND UP0, UPT, UR6, 0x10, UPT ;  /* 0x000000100600788c */ /* 0x002fc4000bf06270 */
[----:B------:R-:W-:-:S04]  /*0090*/  USHF.R.S32.HI UR5, URZ, 0x1f, UR6 ;  /* 0x0000001fff057899 */ /* 0x000fc80008011406 */
[----:B------:R-:W-:Y:S02]  /*00a0*/  ULEA.HI UR5, UR5, UR6, URZ, 0x4 ;  /* 0x0000000605057291 */ /* 0x000fe4000f8f20ff */
[----:B--2---:R-:W-:Y:S01]  /*00b0*/  USHF.L.U32 UR4, UR4, 0x4, URZ ;  /* 0x0000000404047899 */ /* 0x004fe200080006ff */
[----:B0-----:R-:W-:Y:S01]  /*00c0*/  SHF.L.U32 R17, R17, 0x4, RZ ;  /* 0x0000000411117819 */ /* 0x001fe200000006ff */
[----:B----4-:R-:W-:Y:S10]  /*00d0*/  BRA.U !UP0, `(.L_x_0) ;  /* 0x0000001908907547 */ /* 0x010ff4000b800000 */
[----:B------:R-:W0:Y:S01]  /*00e0*/  S2UR UR8, SR_CgaCtaId ;  /* 0x00000000000879c3 */ /* 0x000e220000008800 */
[----:B------:R-:W3:Y:S01]  /*00f0*/  LDCU UR11, c[0x0][0x388] ;  /* 0x00007100ff0b77ac */ /* 0x000ee20008000800 */
[----:B------:R-:W-:Y:S02]  /*0100*/  MOV R25, RZ ;  /* 0x000000ff00197202 */ /* 0x000fe40000000f00 */
[----:B------:R-:W-:Y:S01]  /*0110*/  MOV R20, RZ ;  /* 0x000000ff00147202 */ /* 0x000fe20000000f00 */
[----:B------:R-:W-:Y:S01]  /*0120*/  USHF.R.S32.HI UR5, URZ, 0x4, UR5 ;  /* 0x00000004ff057899 */ /* 0x000fe20008011405 */
[----:B------:R-:W-:Y:S02]  /*0130*/  UMOV UR7, 0x400 ;  /* 0x0000040000077882 */ /* 0x000fe40000000000 */
[----:B------:R-:W1:Y:S01]  /*0140*/  LDC R18, c[0x0][0x3a0] ;  /* 0x0000e800ff127b82 */ /* 0x000e620000000800 */
[----:B------:R-:W-:-:S04]  /*0150*/  UIADD3 UR10, UPT, UPT, UR5, -0x1, URZ ;  /* 0xffffffff050a7890 */ /* 0x000fc8000fffe0ff */
[----:B------:R-:W-:Y:S01]  /*0160*/  UISETP.GE.U32.AND UP0, UPT, UR10, 0x3, UPT ;  /* 0x000000030a00788c */ /* 0x000fe2000bf06070 */
[----:B---3--:R-:W-:Y:S01]  /*0170*/  IMAD R16, R9, UR11, R6 ;  /* 0x0000000b09107c24 */ /* 0x008fe2000f8e0206 */
[----:B------:R-:W-:Y:S02]  /*0180*/  UIMAD UR6, UR4, UR11, URZ ;  /* 0x0000000b040672a4 */ /* 0x000fe4000f8e02ff */
[----:B0-----:R-:W-:Y:S02]  /*0190*/  ULEA UR9, UR8, UR7, 0x18 ;  /* 0x0000000708097291 */ /* 0x001fe4000f8ec0ff */
[----:B------:R-:W-:Y:S01]  /*01a0*/  SHF.R.S32.HI R2, RZ, 0x1f, R16 ;  /* 0x0000001fff027819 */ /* 0x000fe20000011410 */
[----:B------:R-:W-:-:S04]  /*01b0*/  UIADD3 UR7, UPT, UPT, UR7, 0x400, URZ ;  /* 0x0000040007077890 */ /* 0x000fc8000fffe0ff */
[----:B------:R-:W-:Y:S01]  /*01c0*/  ULEA UR7, UR8, UR7, 0x18 ;  /* 0x0000000708077291 */ /* 0x000fe2000f8ec0ff */
[C---:B------:R-:W-:Y:S01]  /*01d0*/  LEA R7, R9.reuse, UR9, 0x6 ;  /* 0x0000000909077c11 */ /* 0x040fe2000f8e30ff */
[----:B-1----:R-:W-:Y:S01]  /*01e0*/  IMAD R5, R9, R18, R6 ;  /* 0x0000001209057224 */ /* 0x002fe200078e0206 */
[----:B------:R-:W-:-:S03]  /*01f0*/  SHF.L.U32 R26, R18, 0x4, RZ ;  /* 0x00000004121a7819 */ /* 0x000fc600000006ff */
[C---:B------:R-:W-:Y:S02]  /*0200*/  LEA R0, R6.reuse, UR7, 0x2 ;  /* 0x0000000706007c11 */ /* 0x040fe4000f8e10ff */
[----:B------:R-:W-:Y:S02]  /*0210*/  SHF.R.S32.HI R3, RZ, 0x1f, R5 ;  /* 0x0000001fff037819 */ /* 0x000fe40000011405 */
[----:B------:R-:W-:Y:S02]  /*0220*/  LEA R6, R6, R7, 0x2 ;  /* 0x0000000706067211 */ /* 0x000fe400078e10ff */
[----:B------:R-:W-:Y:S01]  /*0230*/  LEA R4, R9, R0, 0x6 ;  /* 0x0000000009047211 */ /* 0x000fe200078e30ff */
[----:B------:R-:W-:Y:S06]  /*0240*/  BRA.U !UP0, `(.L_x_1) ;  /* 0x0000000d08807547 */ /* 0x000fec000b800000 */
[----:B------:R-:W-:Y:S01]  /*0250*/  UIADD3 UR6, UPT, UPT, UR6, 0x20, URZ ;  /* 0x0000002006067890 */ /* 0x000fe2000fffe0ff */
[----:B------:R-:W-:Y:S01]  /*0260*/  IADD3 R26, PT, PT, R17, R26, RZ ;  /* 0x0000001a111a7210 */ /* 0x000fe20007ffe0ff */
[----:B------:R-:W-:Y:S01]  /*0270*/  ULOP3.LUT UR7, UR5, 0x7fffffc, URZ, 0xc0, !UPT ;  /* 0x07fffffc05077892 */ /* 0x000fe2000f8ec0ff */
[CC--:B------:R-:W-:Y:S01]  /*0280*/  LEA R24, R18.reuse, R17.reuse, 0x5 ;  /* 0x0000001112187211 */ /* 0x0c0fe200078e28ff */
[----:B------:R-:W-:Y:S01]  /*0290*/  IMAD R22, R18, 0x30, R17 ;  /* 0x0000003012167824 */ /* 0x000fe200078e0211 */
[----:B------:R-:W-:Y:S01]  /*02a0*/  MOV R25, RZ ;  /* 0x000000ff00197202 */ /* 0x000fe20000000f00 */
[----:B------:R-:W0:Y:S01]  /*02b0*/  LDCU.64 UR10, c[0x0][0x3a8] ;  /* 0x00007500ff0a77ac */ /* 0x000e220008000a00 */
[----:B------:R-:W-:Y:S02]  /*02c0*/  MOV R20, R17 ;  /* 0x0000001100147202 */ /* 0x000fe40000000f00 */
[----:B------:R-:W-:Y:S01]  /*02d0*/  MOV R19, UR6 ;  /* 0x0000000600137c02 */ /* 0x000fe20008000f00 */
[----:B------:R-:W1:Y:S01]  /*02e0*/  LDCU.64 UR8, c[0x0][0x390] ;  /* 0x00007200ff0877ac */ /* 0x000e620008000a00 */
[----:B------:R-:W-:-:S12]  /*02f0*/  UIADD3 UR7, UPT, UPT, -UR7, URZ, URZ ;  /* 0x000000ff07077290 */ /* 0x000fd8000fffe1ff */
.L_x_2:
[----:B------:R-:W-:Y:S02]  /*0300*/  IADD3 R9, PT, PT, R19, -0x20, RZ ;  /* 0xffffffe013097810 */ /* 0x000fe40007ffe0ff */
[----:B------:R-:W-:Y:S02]  /*0310*/  IADD3 R11, P0, PT, R5, R20, RZ ;  /* 0x00000014050b7210 */ /* 0x000fe40007f1e0ff */
[----:B------:R-:W-:Y:S02]  /*0320*/  IADD3 R13, P1, PT, R16, R9, RZ ;  /* 0x00000009100d7210 */ /* 0x000fe40007f3e0ff */
[----:B------:R-:W-:Y:S02]  /*0330*/  LEA.HI.X.SX32 R12, R20, R3, 0x1, P0 ;  /* 0x00000003140c7211 */ /* 0x000fe400000f0eff */
[----:B0-----:R-:W-:Y:S02]  /*0340*/  LEA R8, P0, R11, UR10, 0x2 ;  /* 0x0000000a0b087c11 */ /* 0x001fe4000f8010ff */
[----:B------:R-:W-:-:S02]  /*0350*/  LEA.HI.X.SX32 R14, R9, R2, 0x1, P1 ;  /* 0x00000002090e7211 */ /* 0x000fc400008f0eff */
[----:B-1----:R-:W-:Y:S02]  /*0360*/  LEA R10, P1, R13, UR8, 0x2 ;  /* 0x000000080d0a7c11 */ /* 0x002fe4000f8210ff */
[----:B------:R-:W-:Y:S02]  /*0370*/  LEA.HI.X R9, R11, UR11, R12, 0x2, P0 ;  /* 0x0000000b0b097c11 */ /* 0x000fe400080f140c */
[----:B------:R-:W-:-:S03]  /*0380*/  LEA.HI.X R11, R13, UR9, R14, 0x2, P1 ;  /* 0x000000090d0b7c11 */ /* 0x000fc600088f140e */
[----:B------:R-:W2:Y:S04]  /*0390*/  LDG.E R23, desc[UR12][R8.64] ;  /* 0x0000000c08177981 */ /* 0x000ea8000c1e1900 */
[----:B------:R-:W3:Y:S04]  /*03a0*/  LDG.E R11, desc[UR12][R10.64] ;  /* 0x0000000c0a0b7981 */ /* 0x000ee8000c1e1900 */
[----:B---3--:R-:W-:Y:S04]  /*03b0*/  STS [R6], R11 ;  /* 0x0000000b06007388 */ /* 0x008fe80000000800 */
[----:B--2---:R-:W-:Y:S01]  /*03c0*/  STS [R4], R23 ;  /* 0x0000001704007388 */ /* 0x004fe20000000800 */
[----:B------:R-:W-:Y:S06]  /*03d0*/  BAR.SYNC.DEFER_BLOCKING 0x0 ;  /* 0x0000000000007b1d */ /* 0x000fec0000010000 */
[----:B------:R-:W-:Y:S04]  /*03e0*/  LDS R27, [R0] ;  /* 0x00000000001b7984 */ /* 0x000fe80000000800 */
[----:B------:R-:W0:Y:S04]  /*03f0*/  LDS.128 R12, [R7] ;  /* 0x00000000070c7984 */ /* 0x000e280000000c00 */
[----:B------:R-:W1:Y:S04]  /*0400*/  LDS R29, [R0+0x40] ;  /* 0x00004000001d7984 */ /* 0x000e680000000800 */
[----:B------:R-:W2:Y:S04]  /*0410*/  LDS R21, [R0+0x80] ;  /* 0x0000800000157984 */ /* 0x000ea80000000800 */
[----:B------:R-:W-:Y:S04]  /*0420*/  LDS.128 R8, [R7+0x10] ;  /* 0x0000100007087984 */ /* 0x000fe80000000c00 */
[----:B------:R-:W-:Y:S01]  /*0430*/  LDS R23, [R0+0x200] ;  /* 0x0002000000177984 */ /* 0x000fe20000000800 */
[----:B0-----:R-:W-:-:S03]  /*0440*/  FFMA R28, R12, R27, R25 ;  /* 0x0000001b0c1c7223 */ /* 0x001fc60000000019 */
[----:B------:R-:W0:Y:S04]  /*0450*/  LDS R12, [R0+0xc0] ;  /* 0x0000c000000c7984 */ /* 0x000e280000000800 */
[----:B------:R-:W3:Y:S01]  /*0460*/  LDS R25, [R0+0x100] ;  /* 0x0001000000197984 */ /* 0x000ee20000000800 */
[----:B-1----:R-:W-:-:S03]  /*0470*/  FFMA R13, R29, R13, R28 ;  /* 0x0000000d1d0d7223 */ /* 0x002fc6000000001c */
[----:B------:R-:W1:Y:S01]  /*0480*/  LDS R28, [R0+0x140] ;  /* 0x00014000001c7984 */ /* 0x000e620000000800 */
[----:B--2---:R-:W-:-:S03]  /*0490*/  FFMA R13, R21, R14, R13 ;  /* 0x0000000e150d7223 */ /* 0x004fc6000000000d */
[----:B------:R-:W2:Y:S01]  /*04a0*/  LDS R21, [R0+0x180] ;  /* 0x0001800000157984 */ /* 0x000ea20000000800 */
[----:B0-----:R-:W-:-:S04]  /*04b0*/  FFMA R13, R12, R15, R13 ;  /* 0x0000000f0c0d7223 */ /* 0x001fc8000000000d */
[----:B---3--:R-:W-:Y:S02]  /*04c0*/  FFMA R13, R8, R25, R13 ;  /* 0x00000019080d7223 */ /* 0x008fe4000000000d */
[----:B------:R-:W0:Y:S02]  /*04d0*/  LDS R8, [R0+0x1c0] ;  /* 0x0001c00000087984 */ /* 0x000e240000000800 */
[----:B-1----:R-:W-:Y:S02]  /*04e0*/  FFMA R9, R28, R9, R13 ;  /* 0x000000091c097223 */ /* 0x002fe4000000000d */
[----:B------:R-:W1:Y:S04]  /*04f0*/  LDS.128 R12, [R7+0x20] ;  /* 0x00002000070c7984 */ /* 0x000e680000000c00 */
[----:B------:R-:W3:Y:S01]  /*0500*/  LDS R28, [R0+0x240] ;  /* 0x00024000001c7984 */ /* 0x000ee20000000800 */
[----:B--2---:R-:W-:-:S03]  /*0510*/  FFMA R9, R21, R10, R9 ;  /* 0x0000000a15097223 */ /* 0x004fc60000000009 */
[----:B------:R-:W2:Y:S04]  /*0520*/  LDS R21, [R0+0x280] ;  /* 0x0002800000157984 */ /* 0x000ea80000000800 */
[----:B------:R-:W-:Y:S01]  /*0530*/  LDS R25, [R0+0x340] ;  /* 0x0003400000197984 */ /* 0x000fe20000000800 */
[----:B0-----:R-:W-:-:S04]  /*0540*/  FFMA R9, R8, R11, R9 ;  /* 0x0000000b08097223 */ /* 0x001fc80000000009 */
[----:B-1----:R-:W-:Y:S02]  /*0550*/  FFMA R9, R12, R23, R9 ;  /* 0x000000170c097223 */ /* 0x002fe40000000009 */
[----:B------:R-:W0:Y:S02]  /*0560*/  LDS R12, [R0+0x2c0] ;  /* 0x0002c000000c7984 */ /* 0x000e240000000800 */
[----:B---3--:R-:W-:Y:S02]  /*0570*/  FFMA R28, R28, R13, R9 ;  /* 0x0000000d1c1c7223 */ /* 0x008fe40000000009 */
[----:B------:R-:W-:Y:S04]  /*0580*/  LDS R13, [R0+0x300] ;  /* 0x00030000000d7984 */ /* 0x000fe80000000800 */
[----:B------:R-:W1:Y:S01]  /*0590*/  LDS.128 R8, [R7+0x30] ;  /* 0x0000300007087984 */ /* 0x000e620000000c00 */
[----:B--2---:R-:W-:Y:S01]  /*05a0*/  FFMA R21, R21, R14, R28 ;  /* 0x0000000e15157223 */ /* 0x004fe2000000001c */
[----:B------:R-:W-:-:S04]  /*05b0*/  IADD3 R23, PT, PT, R19, -0x10, RZ ;  /* 0xfffffff013177810 */ /* 0x000fc80007ffe0ff */
[----:B------:R-:W-:-:S04]  /*05c0*/  IADD3 R14, P0, PT, R16, R23, RZ ;  /* 0x00000017100e7210 */ /* 0x000fc80007f1e0ff */
[----:B------:R-:W-:Y:S02]  /*05d0*/  LEA.HI.X.SX32 R23, R23, R2, 0x1, P0 ;  /* 0x0000000217177211 */ /* 0x000fe400000f0eff */
[----:B------:R-:W-:-:S04]  /*05e0*/  LEA R28, P0, R14, UR8, 0x2 ;  /* 0x000000080e1c7c11 */ /* 0x000fc8000f8010ff */
[----:B------:R-:W-:Y:S01]  /*05f0*/  LEA.HI.X R29, R14, UR9, R23, 0x2, P0 ;  /* 0x000000090e1d7c11 */ /* 0x000fe200080f1417 */
[----:B0-----:R-:W-:Y:S02]  /*0600*/  FFMA R15, R12, R15, R21 ;  /* 0x0000000f0c0f7223 */ /* 0x001fe40000000015 */
[----:B------:R-:W0:Y:S02]  /*0610*/  LDS R21, [R0+0x380] ;  /* 0x0003800000157984 */ /* 0x000e240000000800 */
[----:B-1----:R-:W-:Y:S02]  /*0620*/  FFMA R15, R8, R13, R15 ;  /* 0x0000000d080f7223 */ /* 0x002fe4000000000f */
[----:B------:R-:W1:Y:S01]  /*0630*/  LDS R8, [R0+0x3c0] ;  /* 0x0003c00000087984 */ /* 0x000e620000000800 */
[----:B------:R-:W-:Y:S01]  /*0640*/  BAR.SYNC.DEFER_BLOCKING 0x0 ;  /* 0x0000000000007b1d */ /* 0x000fe20000010000 */
[----:B------:R-:W-:-:S04]  /*0650*/  IADD3 R14, P0, PT, R5, R26, RZ ;  /* 0x0000001a050e7210 */ /* 0x000fc80007f1e0ff */
[----:B------:R-:W-:Y:S02]  /*0660*/  LEA.HI.X.SX32 R13, R26, R3, 0x1, P0 ;  /* 0x000000031a0d7211 */ /* 0x000fe400000f0eff */
[----:B------:R-:W-:-:S04]  /*0670*/  LEA R12, P0, R14, UR10, 0x2 ;  /* 0x0000000a0e0c7c11 */ /* 0x000fc8000f8010ff */
[----:B------:R-:W-:Y:S01]  /*0680*/  LEA.HI.X R13, R14, UR11, R13, 0x2, P0 ;  /* 0x0000000b0e0d7c11 */ /* 0x000fe200080f140d */
[----:B------:R-:W2:Y:S04]  /*0690*/  LDG.E R29, desc[UR12][R28.64] ;  /* 0x0000000c1c1d7981 */ /* 0x000ea8000c1e1900 */
[----:B------:R-:W3:Y:S01]  /*06a0*/  LDG.E R27, desc[UR12][R12.64] ;  /* 0x0000000c0c1b7981 */ /* 0x000ee2000c1e1900 */
[----:B------:R-:W-:-:S04]  /*06b0*/  FFMA R9, R25, R9, R15 ;  /* 0x0000000919097223 */ /* 0x000fc8000000000f */
[----:B0-----:R-:W-:-:S04]  /*06c0*/  FFMA R9, R21, R10, R9 ;  /* 0x0000000a15097223 */ /* 0x001fc80000000009 */
[----:B-1----:R-:W-:Y:S01]  /*06d0*/  FFMA R9, R8, R11, R9 ;  /* 0x0000000b08097223 */ /* 0x002fe20000000009 */
[----:B--2---:R-:W-:Y:S04]  /*06e0*/  STS [R6], R29 ;  /* 0x0000001d06007388 */ /* 0x004fe80000000800 */
[----:B---3--:R-:W-:Y:S01]  /*06f0*/  STS [R4], R27 ;  /* 0x0000001b04007388 */ /* 0x008fe20000000800 */
[----:B------:R-:W-:Y:S06]  /*0700*/  BAR.SYNC.DEFER_BLOCKING 0x0 ;  /* 0x0000000000007b1d */ /* 0x000fec0000010000 */
[----:B------:R-:W-:Y:S04]  /*0710*/  LDS R23, [R0] ;  /* 0x0000000000177984 */ /* 0x000fe80000000800 */
[----:B------:R-:W0:Y:S04]  /*0720*/  LDS.128 R12, [R7] ;  /* 0x00000000070c7984 */ /* 0x000e280000000c00 */
[----:B------:R-:W1:Y:S04]  /*0730*/  LDS R28, [R0+0x40] ;  /* 0x00004000001c7984 */ /* 0x000e680000000800 */
[----:B------:R-:W2:Y:S04]  /*0740*/  LDS R21, [R0+0x80] ;  /* 0x0000800000157984 */ /* 0x000ea80000000800 */
[----:B------:R-:W-:Y:S01]  /*0750*/  LDS R25, [R0+0x340] ;  /* 0x0003400000197984 */ /* 0x000fe20000000800 */
[----:B0-----:R-:W-:-:S03]  /*0760*/  FFMA R9, R12, R23, R9 ;  /* 0x000000170c097223 */ /* 0x001fc60000000009 */
[----:B------:R-:W0:Y:S01]  /*0770*/  LDS R12, [R0+0xc0] ;  /* 0x0000c000000c7984 */ /* 0x000e220000000800 */
[----:B-1----:R-:W-:-:S03]  /*0780*/  FFMA R13, R28, R13, R9 ;  /* 0x0000000d1c0d7223 */ /* 0x002fc60000000009 */
[----:B------:R-:W-:Y:S04]  /*0790*/  LDS R23, [R0+0x100] ;  /* 0x0001000000177984 */ /* 0x000fe80000000800 */
[----:B------:R-:W1:Y:S04]  /*07a0*/  LDS.128 R8, [R7+0x10] ;  /* 0x0000100007087984 */ /* 0x000e680000000c00 */
[----:B------:R-:W3:Y:S01]  /*07b0*/  LDS R28, [R0+0x140] ;  /* 0x00014000001c7984 */ /* 0x000ee20000000800 */
[----:B--2---:R-:W-:-:S03]  /*07c0*/  FFMA R13, R21, R14, R13 ;  /* 0x0000000e150d7223 */ /* 0x004fc6000000000d */
[----:B------:R-:W2:Y:S01]  /*07d0*/  LDS R21, [R0+0x180] ;  /* 0x0001800000157984 */ /* 0x000ea20000000800 */
[----:B0-----:R-:W-:-:S04]  /*07e0*/  FFMA R13, R12, R15, R13 ;  /* 0x0000000f0c0d7223 */ /* 0x001fc8000000000d */
[----:B-1----:R-:W-:Y:S02]  /*07f0*/  FFMA R13, R8, R23, R13 ;  /* 0x00000017080d7223 */ /* 0x002fe4000000000d */
[----:B------:R-:W0:Y:S02]  /*0800*/  LDS R8, [R0+0x1c0] ;  /* 0x0001c00000087984 */ /* 0x000e240000000800 */
[----:B---3--:R-:W-:Y:S02]  /*0810*/  FFMA R9, R28, R9, R13 ;  /* 0x000000091c097223 */ /* 0x008fe4000000000d */
        /* <DEDUP_REMOVED lines=10> */
[----:B------:R-:W1:Y:S01]  /*08c0*/  LDS.128 R8, [R7+0x30] ;  /* 0x0000300007087984 */ /* 0x000e620000000c00 */
[----:B--2---:R-:W-:Y:S01]  /*08d0*/  FFMA R21, R21, R14, R28 ;  /* 0x0000000e15157223 */ /* 0x004fe2000000001c */
[----:B------:R-:W-:-:S04]  /*08e0*/  IADD3 R14, P0, PT, R16, R19, RZ ;  /* 0x00000013100e7210 */ /* 0x000fc80007f1e0ff */
[----:B------:R-:W-:Y:S02]  /*08f0*/  LEA.HI.X.SX32 R23, R19, R2, 0x1, P0 ;  /* 0x0000000213177211 */ /* 0x000fe400000f0eff */
[----:B------:R-:W-:-:S04]  /*0900*/  LEA R28, P0, R14, UR8, 0x2 ;  /* 0x000000080e1c7c11 */ /* 0x000fc8000f8010ff */
[----:B------:R-:W-:Y:S02]  /*0910*/  LEA.HI.X R29, R14, UR9, R23, 0x2, P0 ;  /* 0x000000090e1d7c11 */ /* 0x000fe400080f1417 */
[----:B------:R-:W-:Y:S01]  /*0920*/  IADD3 R14, P0, PT, R5, R24, RZ ;  /* 0x00000018050e7210 */ /* 0x000fe20007f1e0ff */
[----:B0-----:R-:W-:Y:S02]  /*0930*/  FFMA R15, R12, R15, R21 ;  /* 0x0000000f0c0f7223 */ /* 0x001fe40000000015 */
[----:B------:R-:W0:Y:S02]  /*0940*/  LDS R21, [R0+0x380] ;  /* 0x0003800000157984 */ /* 0x000e240000000800 */
[----:B-1----:R-:W-:Y:S02]  /*0950*/  FFMA R15, R8, R13, R15 ;  /* 0x0000000d080f7223 */ /* 0x002fe4000000000f */
[----:B------:R-:W1:Y:S01]  /*0960*/  LDS R8, [R0+0x3c0] ;  /* 0x0003c00000087984 */ /* 0x000e620000000800 */
[----:B------:R-:W-:Y:S01]  /*0970*/  BAR.SYNC.DEFER_BLOCKING 0x0 ;  /* 0x0000000000007b1d */ /* 0x000fe20000010000 */
[----:B------:R-:W-:-:S02]  /*0980*/  LEA.HI.X.SX32 R13, R24, R3, 0x1, P0 ;  /* 0x00000003180d7211 */ /* 0x000fc400000f0eff */
        /* <DEDUP_REMOVED lines=39> */
[----:B------:R-:W-:-:S04]  /*0c00*/  IADD3 R21, PT, PT, R19, 0x10, RZ ;  /* 0x0000001013157810 */ /* 0x000fc80007ffe0ff */
[----:B------:R-:W-:-:S04]  /*0c10*/  IADD3 R14, P0, PT, R16, R21, RZ ;  /* 0x00000015100e7210 */ /* 0x000fc80007f1e0ff */
[----:B------:R-:W-:Y:S02]  /*0c20*/  LEA.HI.X.SX32 R21, R21, R2, 0x1, P0 ;  /* 0x0000000215157211 */ /* 0x000fe400000f0eff */
[----:B------:R-:W-:-:S04]  /*0c30*/  LEA R28, P0, R14, UR8, 0x2 ;  /* 0x000000080e1c7c11 */ /* 0x000fc8000f8010ff */
[----:B------:R-:W-:Y:S02]  /*0c40*/  LEA.HI.X R29, R14, UR9, R21, 0x2, P0 ;  /* 0x000000090e1d7c11 */ /* 0x000fe400080f1415 */
[----:B------:R-:W2:Y:S01]  /*0c50*/  LDS R21, [R0+0x380] ;  /* 0x0003800000157984 */ /* 0x000ea20000000800 */
[----:B0-----:R-:W-:-:S04]  /*0c60*/  FFMA R15, R12, R15, R23 ;  /* 0x0000000f0c0f7223 */ /* 0x001fc80000000017 */
[----:B-1----:R-:W-:Y:S02]  /*0c70*/  FFMA R15, R8, R13, R15 ;  /* 0x0000000d080f7223 */ /* 0x002fe4000000000f */
[----:B------:R-:W0:Y:S01]  /*0c80*/  LDS R8, [R0+0x3c0] ;  /* 0x0003c00000087984 */ /* 0x000e220000000800 */
[----:B------:R-:W-:Y:S01]  /*0c90*/  BAR.SYNC.DEFER_BLOCKING 0x0 ;  /* 0x0000000000007b1d */ /* 0x000fe20000010000 */
[----:B------:R-:W-:-:S04]  /*0ca0*/  IADD3 R14, P0, PT, R5, R22, RZ ;  /* 0x00000016050e7210 */ /* 0x000fc80007f1e0ff */
[----:B------:R-:W-:Y:S02]  /*0cb0*/  LEA.HI.X.SX32 R13, R22, R3, 0x1, P0 ;  /* 0x00000003160d7211 */ /* 0x000fe400000f0eff */
[----:B------:R-:W-:-:S04]  /*0cc0*/  LEA R12, P0, R14, UR10, 0x2 ;  /* 0x0000000a0e0c7c11 */ /* 0x000fc8000f8010ff */
[----:B------:R-:W-:Y:S01]  /*0cd0*/  LEA.HI.X R13, R14, UR11, R13, 0x2, P0 ;  /* 0x0000000b0e0d7c11 */ /* 0x000fe200080f140d */
[----:B------:R-:W3:Y:S04]  /*0ce0*/  LDG.E R29, desc[UR12][R28.64] ;  /* 0x0000000c1c1d7981 */ /* 0x000ee8000c1e1900 */
[----:B------:R-:W4:Y:S01]  /*0cf0*/  LDG.E R27, desc[UR12][R12.64] ;  /* 0x0000000c0c1b7981 */ /* 0x000f22000c1e1900 */
[----:B------:R-:W-:-:S04]  /*0d00*/  FFMA R9, R25, R9, R15 ;  /* 0x0000000919097223 */ /* 0x000fc8000000000f */
[----:B--2---:R-:W-:-:S04]  /*0d10*/  FFMA R9, R21, R10, R9 ;  /* 0x0000000a15097223 */ /* 0x004fc80000000009 */
[----:B0-----:R-:W-:Y:S01]  /*0d20*/  FFMA R9, R8, R11, R9 ;  /* 0x0000000b08097223 */ /* 0x001fe20000000009 */
[----:B------:R-:W-:-:S04]  /*0d30*/  UIADD3 UR7, UPT, UPT, UR7, 0x4, URZ ;  /* 0x0000000407077890 */ /* 0x000fc8000fffe0ff */
[----:B------:R-:W-:Y:S01]  /*0d40*/  UISETP.NE.AND UP0, UPT, UR7, URZ, UPT ;  /* 0x000000ff0700728c */ /* 0x000fe2000bf05270 */
[C---:B------:R-:W-:Y:S02]  /*0d50*/  LEA R20, R18.reuse, R20, 0x6 ;  /* 0x0000001412147211 */ /* 0x040fe400078e30ff */
[C---:B------:R-:W-:Y:S02]  /*0d60*/  LEA R26, R18.reuse, R26, 0x6 ;  /* 0x0000001a121a7211 */ /* 0x040fe400078e30ff */
[C---:B------:R-:W-:Y:S02]  /*0d70*/  LEA R24, R18.reuse, R24, 0x6 ;  /* 0x0000001812187211 */ /* 0x040fe400078e30ff */
[----:B------:R-:W-:Y:S02]  /*0d80*/  IADD3 R19, PT, PT, R19, 0x40, RZ ;  /* 0x0000004013137810 */ /* 0x000fe40007ffe0ff */
[----:B------:R-:W-:Y:S01]  /*0d90*/  LEA R22, R18, R22, 0x6 ;  /* 0x0000001612167211 */ /* 0x000fe200078e30ff */
[----:B---3--:R-:W-:Y:S04]  /*0da0*/  STS [R6], R29 ;  /* 0x0000001d06007388 */ /* 0x008fe80000000800 */
[----:B----4-:R-:W-:Y:S01]  /*0db0*/  STS [R4], R27 ;  /* 0x0000001b04007388 */ /* 0x010fe20000000800 */
[----:B------:R-:W-:Y:S06]  /*0dc0*/  BAR.SYNC.DEFER_BLOCKING 0x0 ;  /* 0x0000000000007b1d */ /* 0x000fec0000010000 */
[----:B------:R-:W-:Y:S04]  /*0dd0*/  LDS R23, [R0] ;  /* 0x0000000000177984 */ /* 0x000fe80000000800 */
[----:B------:R-:W0:Y:S04]  /*0de0*/  LDS.128 R12, [R7] ;  /* 0x00000000070c7984 */ /* 0x000e280000000c00 */
[----:B------:R-:W1:Y:S04]  /*0df0*/  LDS R28, [R0+0x40] ;  /* 0x00004000001c7984 */ /* 0x000e680000000800 */
[----:B------:R-:W2:Y:S01]  /*0e00*/  LDS R21, [R0+0x80] ;  /* 0x0000800000157984 */ /* 0x000ea20000000800 */
        /* <DEDUP_REMOVED lines=23> */
[----:B--2---:R-:W-:-:S03]  /*0f80*/  FFMA R21, R21, R14, R28 ;  /* 0x0000000e15157223 */ /* 0x004fc6000000001c */
[----:B------:R-:W2:Y:S04]  /*0f90*/  LDS R23, [R0+0x340] ;  /* 0x0003400000177984 */ /* 0x000ea80000000800 */
[----:B------:R-:W3:Y:S04]  /*0fa0*/  LDS R28, [R0+0x380] ;  /* 0x00038000001c7984 */ /* 0x000ee80000000800 */
[----:B------:R-:W4:Y:S01]  /*0fb0*/  LDS R14, [R0+0x3c0] ;  /* 0x0003c000000e7984 */ /* 0x000f220000000800 */
[----:B0-----:R-:W-:-:S04]  /*0fc0*/  FFMA R15, R12, R15, R21 ;  /* 0x0000000f0c0f7223 */ /* 0x001fc80000000015 */
[----:B-1----:R-:W-:-:S04]  /*0fd0*/  FFMA R8, R8, R13, R15 ;  /* 0x0000000d08087223 */ /* 0x002fc8000000000f */
[----:B--2---:R-:W-:-:S04]  /*0fe0*/  FFMA R9, R23, R9, R8 ;  /* 0x0000000917097223 */ /* 0x004fc80000000008 */
[----:B---3--:R-:W-:-:S04]  /*0ff0*/  FFMA R9, R28, R10, R9 ;  /* 0x0000000a1c097223 */ /* 0x008fc80000000009 */
[----:B----4-:R-:W-:Y:S01]  /*1000*/  FFMA R25, R14, R11, R9 ;  /* 0x0000000b0e197223 */ /* 0x010fe20000000009 */
[----:B------:R-:W-:Y:S06]  /*1010*/  BAR.SYNC.DEFER_BLOCKING 0x0 ;  /* 0x0000000000007b1d */ /* 0x000fec0000010000 */
[----:B------:R-:W-:Y:S05]  /*1020*/  BRA.U UP0, `(.L_x_2) ;  /* 0xfffffff100b47547 */ /* 0x000fea000b83ffff */
[----:B------:R-:W-:-:S06]  /*1030*/  ULOP3.LUT UR6, UR5, 0x7fffffc, URZ, 0xc0, !UPT ;  /* 0x07fffffc05067892 */ /* 0x000fcc000f8ec0ff */
[----:B------:R-:W-:-:S07]  /*1040*/  MOV R20, UR6 ;  /* 0x0000000600147c02 */ /* 0x000fce0008000f00 */
.L_x_1:
[----:B------:R-:W-:-:S04]  /*1050*/  ULOP3.LUT UR7, UR5, 0x3, URZ, 0xc0, !UPT ;  /* 0x0000000305077892 */ /* 0x000fc8000f8ec0ff */
[----:B------:R-:W-:-:S09]  /*1060*/  UISETP.NE.AND UP0, UPT, UR7, URZ, UPT ;  /* 0x000000ff0700728c */ /* 0x000fd2000bf05270 */
[----:B------:R-:W-:Y:S05]  /*1070*/  BRA.U !UP0, `(.L_x_0) ;  /* 0x0000000908a87547 */ /* 0x000fea000b800000 */
[----:B------:R-:W0:Y:S01]  /*1080*/  LDC R19, c[0x0][0x388] ;  /* 0x0000e200ff137b82 */ /* 0x000e220000000800 */
[----:B------:R-:W1:Y:S01]  /*1090*/  LDCU UR6, c[0x0][0x3a0] ;  /* 0x00007400ff0677ac */ /* 0x000e620008000800 */
[----:B------:R-:W-:Y:S02]  /*10a0*/  UISETP.NE.AND UP0, UPT, UR7, 0x1, UPT ;  /* 0x000000010700788c */ /* 0x000fe4000bf05270 */
[----:B------:R-:W-:-:S04]  /*10b0*/  ULOP3.LUT UR5, UR5, 0x1, URZ, 0xc0, !UPT ;  /* 0x0000000105057892 */ /* 0x000fc8000f8ec0ff */
[----:B------:R-:W-:Y:S02]  /*10c0*/  UISETP.NE.U32.AND UP1, UPT, UR5, 0x1, UPT ;  /* 0x000000010500788c */ /* 0x000fe4000bf25070 */
[----:B-1----:R-:W-:Y:S01]  /*10d0*/  USHF.L.U32 UR6, UR6, 0x4, URZ ;  /* 0x0000000406067899 */ /* 0x002fe200080006ff */
[----:B0-----:R-:W-:Y:S01]  /*10e0*/  IMAD R19, R19, UR4, RZ ;  /* 0x0000000413137c24 */ /* 0x001fe2000f8e02ff */
[----:B------:R-:W-:Y:S10]  /*10f0*/  BRA.U !UP0, `(.L_x_3) ;  /* 0x0000000508ac7547 */ /* 0x000ff4000b800000 */
[----:B------:R-:W0:Y:S01]  /*1100*/  LDCU.64 UR8, c[0x0][0x390] ;  /* 0x00007200ff0877ac */ /* 0x000e220008000a00 */
[C---:B------:R-:W-:Y:S01]  /*1110*/  LEA R21, R20.reuse, R19, 0x4 ;  /* 0x0000001314157211 */ /* 0x040fe200078e20ff */
[----:B------:R-:W-:Y:S01]  /*1120*/  IMAD R18, R20, UR6, R17 ;  /* 0x0000000614127c24 */ /* 0x000fe2000f8e0211 */
[----:B------:R-:W1:Y:S02]  /*1130*/  LDCU.64 UR10, c[0x0][0x3a8] ;  /* 0x00007500ff0a77ac */ /* 0x000e640008000a00 */
[----:B------:R-:W-:Y:S02]  /*1140*/  IADD3 R11, P1, PT, R16, R21, RZ ;  /* 0x00000015100b7210 */ /* 0x000fe40007f3e0ff */
[----:B------:R-:W-:Y:S02]  /*1150*/  IADD3 R9, P0, PT, R5, R18, RZ ;  /* 0x0000001205097210 */ /* 0x000fe40007f1e0ff */
[----:B------:R-:W-:Y:S02]  /*1160*/  LEA.HI.X.SX32 R14, R21, R2, 0x1, P1 ;  /* 0x00000002150e7211 */ /* 0x000fe400008f0eff */
[----:B------:R-:W-:-:S02]  /*1170*/  LEA.HI.X.SX32 R12, R18, R3, 0x1, P0 ;  /* 0x00000003120c7211 */ /* 0x000fc400000f0eff */
[----:B0-----:R-:W-:Y:S02]  /*1180*/  LEA R10, P1, R11, UR8, 0x2 ;  /* 0x000000080b0a7c11 */ /* 0x001fe4000f8210ff */
[----:B-1----:R-:W-:Y:S02]  /*1190*/  LEA R8, P0, R9, UR10, 0x2 ;  /* 0x0000000a09087c11 */ /* 0x002fe4000f8010ff */
[----:B------:R-:W-:Y:S02]  /*11a0*/  LEA.HI.X R11, R11, UR9, R14, 0x2, P1 ;  /* 0x000000090b0b7c11 */ /* 0x000fe400088f140e */
[----:B------:R-:W-:-:S03]  /*11b0*/  LEA.HI.X R9, R9, UR11, R12, 0x2, P0 ;  /* 0x0000000b09097c11 */ /* 0x000fc600080f140c */
[----:B------:R-:W2:Y:S04]  /*11c0*/  LDG.E R27, desc[UR12][R10.64] ;  /* 0x0000000c0a1b7981 */ /* 0x000ea8000c1e1900 */
[----:B------:R-:W3:Y:S01]  /*11d0*/  LDG.E R29, desc[UR12][R8.64] ;  /* 0x0000000c081d7981 */ /* 0x000ee2000c1e1900 */
[----:B------:R-:W-:-:S03]  /*11e0*/  IADD3 R21, PT, PT, R21, 0x10, RZ ;  /* 0x0000001015157810 */ /* 0x000fc60007ffe0ff */
[----:B--2---:R-:W-:Y:S04]  /*11f0*/  STS [R6], R27 ;  /* 0x0000001b06007388 */ /* 0x004fe80000000800 */
[----:B---3--:R-:W-:Y:S01]  /*1200*/  STS [R4], R29 ;  /* 0x0000001d04007388 */ /* 0x008fe20000000800 */
[----:B------:R-:W-:Y:S06]  /*1210*/  BAR.SYNC.DEFER_BLOCKING 0x0 ;  /* 0x0000000000007b1d */ /* 0x000fec0000010000 */
[----:B------:R-:W-:Y:S04]  /*1220*/  LDS R22, [R0] ;  /* 0x0000000000167984 */ /* 0x000fe80000000800 */
[----:B------:R-:W0:Y:S04]  /*1230*/  LDS.128 R12, [R7] ;  /* 0x00000000070c7984 */ /* 0x000e280000000c00 */
[----:B------:R-:W1:Y:S04]  /*1240*/  LDS R26, [R0+0x40] ;  /* 0x00004000001a7984 */ /* 0x000e680000000800 */
[----:B------:R-:W2:Y:S04]  /*1250*/  LDS R23, [R0+0x80] ;  /* 0x0000800000177984 */ /* 0x000ea80000000800 */
[----:B------:R-:W3:Y:S04]  /*1260*/  LDS R24, [R0+0xc0] ;  /* 0x0000c00000187984 */ /* 0x000ee80000000800 */
[----:B------:R-:W-:Y:S04]  /*1270*/  LDS.128 R8, [R7+0x10] ;  /* 0x0000100007087984 */ /* 0x000fe80000000c00 */
[----:B------:R-:W-:Y:S01]  /*1280*/  LDS R29, [R0+0x300] ;  /* 0x00030000001d7984 */ /* 0x000fe20000000800 */
[----:B0-----:R-:W-:-:S03]  /*1290*/  FFMA R12, R12, R22, R25 ;  /* 0x000000160c0c7223 */ /* 0x001fc60000000019 */
[----:B------:R-:W0:Y:S01]  /*12a0*/  LDS R25, [R0+0x100] ;  /* 0x0001000000197984 */ /* 0x000e220000000800 */
[----:B-1----:R-:W-:-:S03]  /*12b0*/  FFMA R12, R26, R13, R12 ;  /* 0x0000000d1a0c7223 */ /* 0x002fc6000000000c */
[----:B------:R-:W1:Y:S01]  /*12c0*/  LDS R22, [R0+0x140] ;  /* 0x0001400000167984 */ /* 0x000e620000000800 */
[----:B--2---:R-:W-:-:S03]  /*12d0*/  FFMA R13, R23, R14, R12 ;  /* 0x0000000e170d7223 */ /* 0x004fc6000000000c */
[----:B------:R-:W2:Y:S01]  /*12e0*/  LDS R23, [R0+0x180] ;  /* 0x0001800000177984 */ /* 0x000ea20000000800 */
[----:B---3--:R-:W-:-:S03]  /*12f0*/  FFMA R13, R24, R15, R13 ;  /* 0x0000000f180d7223 */ /* 0x008fc6000000000d */
[----:B------:R-:W3:Y:S04]  /*1300*/  LDS R24, [R0+0x1c0] ;  /* 0x0001c00000187984 */ /* 0x000ee80000000800 */
[----:B------:R-:W-:Y:S01]  /*1310*/  LDS R26, [R0+0x340] ;  /* 0x00034000001a7984 */ /* 0x000fe20000000800 */
[----:B0-----:R-:W-:-:S03]  /*1320*/  FFMA R27, R8, R25, R13 ;  /* 0x00000019081b7223 */ /* 0x001fc6000000000d */
[----:B------:R-:W-:Y:S01]  /*1330*/  LDS R25, [R0+0x200] ;  /* 0x0002000000197984 */ /* 0x000fe20000000800 */
[----:B-1----:R-:W-:-:S03]  /*1340*/  FFMA R22, R22, R9, R27 ;  /* 0x0000000916167223 */ /* 0x002fc6000000001b */
[----:B------:R-:W0:Y:S01]  /*1350*/  LDS.128 R12, [R7+0x20] ;  /* 0x00002000070c7984 */ /* 0x000e220000000c00 */
[----:B--2---:R-:W-:Y:S01]  /*1360*/  FFMA R23, R23, R10, R22 ;  /* 0x0000000a17177223 */ /* 0x004fe20000000016 */
[----:B------:R-:W-:Y:S02]  /*1370*/  IADD3 R10, P0, PT, R16, R21, RZ ;  /* 0x00000015100a7210 */ /* 0x000fe40007f1e0ff */
[----:B------:R-:W1:Y:S01]  /*1380*/  LDS R8, [R0+0x240] ;  /* 0x0002400000087984 */ /* 0x000e620000000800 */
[----:B---3--:R-:W-:Y:S01]  /*1390*/  FFMA R11, R24, R11, R23 ;  /* 0x0000000b180b7223 */ /* 0x008fe20000000017 */
[----:B------:R-:W-:Y:S02]  /*13a0*/  LEA.HI.X.SX32 R21, R21, R2, 0x1, P0 ;  /* 0x0000000215157211 */ /* 0x000fe400000f0eff */
[----:B------:R-:W2:Y:S01]  /*13b0*/  LDS R9, [R0+0x280] ;  /* 0x0002800000097984 */ /* 0x000ea20000000800 */
[----:B------:R-:W-:-:S03]  /*13c0*/  LEA R22, P0, R10, UR8, 0x2 ;  /* 0x000000080a167c11 */ /* 0x000fc6000f8010ff */
[----:B------:R-:W-:Y:S01]  /*13d0*/  LDS R27, [R0+0x380] ;  /* 0x00038000001b7984 */ /* 0x000fe20000000800 */
[----:B------:R-:W-:Y:S01]  /*13e0*/  LEA.HI.X R23, R10, UR9, R21, 0x2, P0 ;  /* 0x000000090a177c11 */ /* 0x000fe200080f1415 */
[----:B0-----:R-:W-:Y:S01]  /*13f0*/  FFMA R11, R12, R25, R11 ;  /* 0x000000190c0b7223 */ /* 0x001fe2000000000b */
[----:B------:R-:W-:Y:S02]  /*1400*/  IADD3 R12, PT, PT, R18, UR6, RZ ;  /* 0x00000006120c7c10 */ /* 0x000fe4000fffe0ff */
[----:B------:R-:W-:Y:S01]  /*1410*/  LDS R18, [R0+0x3c0] ;  /* 0x0003c00000127984 */ /* 0x000fe20000000800 */
[----:B-1----:R-:W-:-:S03]  /*1420*/  FFMA R8, R8, R13, R11 ;  /* 0x0000000d08087223 */ /* 0x002fc6000000000b */
[----:B------:R-:W0:Y:S01]  /*1430*/  LDS R13, [R0+0x2c0] ;  /* 0x0002c000000d7984 */ /* 0x000e220000000800 */
[----:B--2---:R-:W-:-:S03]  /*1440*/  FFMA R14, R9, R14, R8 ;  /* 0x0000000e090e7223 */ /* 0x004fc60000000008 */
[----:B------:R-:W1:Y:S01]  /*1450*/  LDS.128 R8, [R7+0x30] ;  /* 0x0000300007087984 */ /* 0x000e620000000c00 */
[----:B------:R-:W-:Y:S01]  /*1460*/  BAR.SYNC.DEFER_BLOCKING 0x0 ;  /* 0x0000000000007b1d */ /* 0x000fe20000010000 */
[----:B------:R-:W-:-:S04]  /*1470*/  IADD3 R21, P0, PT, R5, R12, RZ ;  /* 0x0000000c05157210 */ /* 0x000fc80007f1e0ff */
[----:B------:R-:W-:Y:S02]  /*1480*/  LEA.HI.X.SX32 R12, R12, R3, 0x1, P0 ;  /* 0x000000030c0c7211 */ /* 0x000fe400000f0eff */
[----:B------:R-:W-:-:S04]  /*1490*/  LEA R24, P0, R21, UR10, 0x2 ;  /* 0x0000000a15187c11 */ /* 0x000fc8000f8010ff */
[----:B------:R-:W-:Y:S01]  /*14a0*/  LEA.HI.X R25, R21, UR11, R12, 0x2, P0 ;  /* 0x0000000b15197c11 */ /* 0x000fe200080f140c */
[----:B------:R-:W2:Y:S05]  /*14b0*/  LDG.E R23, desc[UR12][R22.64] ;  /* 0x0000000c16177981 */ /* 0x000eaa000c1e1900 */
[----:B------:R-:W3:Y:S01]  /*14c0*/  LDG.E R25, desc[UR12][R24.64] ;  /* 0x0000000c18197981 */ /* 0x000ee2000c1e1900 */
[----:B------:R-:W-:Y:S01]  /*14d0*/  IADD3 R20, PT, PT, R20, 0x2, RZ ;  /* 0x0000000214147810 */ /* 0x000fe20007ffe0ff */
[----:B0-----:R-:W-:-:S04]  /*14e0*/  FFMA R28, R13, R15, R14 ;  /* 0x0000000f0d1c7223 */ /* 0x001fc8000000000e */
[----:B-1----:R-:W-:-:S04]  /*14f0*/  FFMA R29, R8, R29, R28 ;  /* 0x0000001d081d7223 */ /* 0x002fc8000000001c */
[----:B------:R-:W-:-:S04]  /*1500*/  FFMA R26, R26, R9, R29 ;  /* 0x000000091a1a7223 */ /* 0x000fc8000000001d */
[----:B------:R-:W-:-:S04]  /*1510*/  FFMA R27, R27, R10, R26 ;  /* 0x0000000a1b1b7223 */ /* 0x000fc8000000001a */
[----:B------:R-:W-:Y:S01]  /*1520*/  FFMA R27, R18, R11, R27 ;  /* 0x0000000b121b7223 */ /* 0x000fe2000000001b */
        /* <DEDUP_REMOVED lines=8> */
[----:B------:R-:W-:Y:S04]  /*15b0*/  LDS R25, [R0+0x100] ;  /* 0x0001000000197984 */ /* 0x000fe80000000800 */
[----:B------:R-:W4:Y:S04]  /*15c0*/  LDS.128 R8, [R7+0x10] ;  /* 0x0000100007087984 */ /* 0x000f280000000c00 */
[----:B------:R-:W5:Y:S04]  /*15d0*/  LDS R18, [R0+0x140] ;  /* 0x0001400000127984 */ /* 0x000f680000000800 */
[----:B------:R-:W-:Y:S01]  /*15e0*/  LDS R24, [R0+0x240] ;  /* 0x0002400000187984 */ /* 0x000fe20000000800 */
[----:B0-----:R-:W-:-:S03]  /*15f0*/  FFMA R27, R12, R21, R27 ;  /* 0x000000150c1b7223 */ /* 0x001fc6000000001b */
[----:B------:R-:W0:Y:S01]  /*1600*/  LDS R21, [R0+0x180] ;  /* 0x0001800000157984 */ /* 0x000e220000000800 */
[----:B-1----:R-:W-:-:S03]  /*1610*/  FFMA R12, R22, R13, R27 ;  /* 0x0000000d160c7223 */ /* 0x002fc6000000001b */
[----:B------:R-:W1:Y:S01]  /*1620*/  LDS R22, [R0+0x1c0] ;  /* 0x0001c00000167984 */ /* 0x000e620000000800 */
[----:B--2---:R-:W-:-:S04]  /*1630*/  FFMA R23, R23, R14, R12 ;  /* 0x0000000e17177223 */ /* 0x004fc8000000000c */
[----:B---3--:R-:W-:Y:S02]  /*1640*/  FFMA R27, R28, R15, R23 ;  /* 0x0000000f1c1b7223 */ /* 0x008fe40000000017 */
[----:B------:R-:W-:Y:S04]  /*1650*/  LDS R23, [R0+0x200] ;  /* 0x0002000000177984 */ /* 0x000fe80000000800 */
[----:B------:R-:W2:Y:S01]  /*1660*/  LDS.128 R12, [R7+0x20] ;  /* 0x00002000070c7984 */ /* 0x000ea20000000c00 */
[----:B----4-:R-:W-:-:S04]  /*1670*/  FFMA R25, R8, R25, R27 ;  /* 0x0000001908197223 */ /* 0x010fc8000000001b */
[----:B-----5:R-:W-:Y:S02]  /*1680*/  FFMA R18, R18, R9, R25 ;  /* 0x0000000912127223 */ /* 0x020fe40000000019 */
[----:B------:R-:W3:Y:S02]  /*1690*/  LDS R25, [R0+0x280] ;  /* 0x0002800000197984 */ /* 0x000ee40000000800 */
[----:B0-----:R-:W-:Y:S02]  /*16a0*/  FFMA R21, R21, R10, R18 ;  /* 0x0000000a15157223 */ /* 0x001fe40000000012 */
[----:B------:R-:W0:Y:S02]  /*16b0*/  LDS R18, [R0+0x2c0] ;  /* 0x0002c00000127984 */ /* 0x000e240000000800 */
[----:B-1----:R-:W-:Y:S02]  /*16c0*/  FFMA R27, R22, R11, R21 ;  /* 0x0000000b161b7223 */ /* 0x002fe40000000015 */
[----:B------:R-:W-:Y:S04]  /*16d0*/  LDS R21, [R0+0x300] ;  /* 0x0003000000157984 */ /* 0x000fe80000000800 */
[----:B------:R-:W1:Y:S04]  /*16e0*/  LDS.128 R8, [R7+0x30] ;  /* 0x0000300007087984 */ /* 0x000e680000000c00 */
[----:B------:R-:W4:Y:S01]  /*16f0*/  LDS R22, [R0+0x340] ;  /* 0x0003400000167984 */ /* 0x000f220000000800 */
[----:B--2---:R-:W-:-:S03]  /*1700*/  FFMA R27, R12, R23, R27 ;  /* 0x000000170c1b7223 */ /* 0x004fc6000000001b */
[----:B------:R-:W2:Y:S01]  /*1710*/  LDS R23, [R0+0x380] ;  /* 0x0003800000177984 */ /* 0x000ea20000000800 */
[----:B------:R-:W-:-:S03]  /*1720*/  FFMA R24, R24, R13, R27 ;  /* 0x0000000d18187223 */ /* 0x000fc6000000001b */
[----:B------:R-:W5:Y:S01]  /*1730*/  LDS R12, [R0+0x3c0] ;  /* 0x0003c000000c7984 */ /* 0x000f620000000800 */
[----:B---3--:R-:W-:-:S04]  /*1740*/  FFMA R25, R25, R14, R24 ;  /* 0x0000000e19197223 */ /* 0x008fc80000000018 */
[----:B0-----:R-:W-:-:S04]  /*1750*/  FFMA R15, R18, R15, R25 ;  /* 0x0000000f120f7223 */ /* 0x001fc80000000019 */
[----:B-1----:R-:W-:-:S04]  /*1760*/  FFMA R15, R8, R21, R15 ;  /* 0x00000015080f7223 */ /* 0x002fc8000000000f */
[----:B----4-:R-:W-:-:S04]  /*1770*/  FFMA R22, R22, R9, R15 ;  /* 0x0000000916167223 */ /* 0x010fc8000000000f */
[----:B--2---:R-:W-:-:S04]  /*1780*/  FFMA R23, R23, R10, R22 ;  /* 0x0000000a17177223 */ /* 0x004fc80000000016 */
[----:B-----5:R-:W-:Y:S01]  /*1790*/  FFMA R25, R12, R11, R23 ;  /* 0x0000000b0c197223 */ /* 0x020fe20000000017 */
[----:B------:R-:W-:Y:S06]  /*17a0*/  BAR.SYNC.DEFER_BLOCKING 0x0 ;  /* 0x0000000000007b1d */ /* 0x000fec0000010000 */
.L_x_3:
[----:B------:R-:W-:Y:S05]  /*17b0*/  BRA.U UP1, `(.L_x_0) ;  /* 0x0000000101d87547 */ /* 0x000fea000b800000 */
        /* <DEDUP_REMOVED lines=8> */
[C---:B0-----:R-:W-:Y:S02]  /*1840*/  LEA R12, P0, R16.reuse, UR8, 0x2 ;  /* 0x00000008100c7c11 */ /* 0x041fe4000f8010ff */
[C---:B-1----:R-:W-:Y:S02]  /*1850*/  LEA R18, P1, R5.reuse, UR10, 0x2 ;  /* 0x0000000a05127c11 */ /* 0x042fe4000f8210ff */
[----:B------:R-:W-:Y:S02]  /*1860*/  LEA.HI.X R13, R16, UR9, R19, 0x2, P0 ;  /* 0x00000009100d7c11 */ /* 0x000fe400080f1413 */
[----:B------:R-:W-:-:S03]  /*1870*/  LEA.HI.X R19, R5, UR11, R20, 0x2, P1 ;  /* 0x0000000b05137c11 */ /* 0x000fc600088f1414 */
[----:B------:R-:W2:Y:S04]  /*1880*/  LDG.E R5, desc[UR12][R12.64] ;  /* 0x0000000c0c057981 */ /* 0x000ea8000c1e1900 */
[----:B------:R-:W3:Y:S04]  /*1890*/  LDG.E R21, desc[UR12][R18.64] ;  /* 0x0000000c12157981 */ /* 0x000ee8000c1e1900 */
        /* <DEDUP_REMOVED lines=11> */
[----:B------:R-:W5:Y:S04]  /*1950*/  LDS R19, [R0+0x180] ;  /* 0x0001800000137984 */ /* 0x000f680000000800 */
[----:B------:R-:W5:Y:S04]  /*1960*/  LDS R4, [R0+0x1c0] ;  /* 0x0001c00000047984 */ /* 0x000f680000000800 */
[----:B------:R-:W-:Y:S04]  /*1970*/  LDS R5, [R0+0x200] ;  /* 0x0002000000057984 */ /* 0x000fe80000000800 */
[----:B------:R-:W5:Y:S01]  /*1980*/  LDS.128 R20, [R7+0x20] ;  /* 0x0000200007147984 */ /* 0x000f620000000c00 */
[----:B0-----:R-:W-:-:S03]  /*1990*/  FFMA R8, R8, R24, R25 ;  /* 0x0000001808087223 */ /* 0x001fc60000000019 */
[----:B------:R-:W0:Y:S01]  /*19a0*/  LDS R6, [R0+0x240] ;  /* 0x0002400000067984 */ /* 0x000e220000000800 */
[----:B-1----:R-:W-:-:S03]  /*19b0*/  FFMA R9, R27, R9, R8 ;  /* 0x000000091b097223 */ /* 0x002fc60000000008 */
[----:B------:R-:W1:Y:S01]  /*19c0*/  LDS R25, [R0+0x280] ;  /* 0x0002800000197984 */ /* 0x000e620000000800 */
[----:B--2---:R-:W-:-:S03]  /*19d0*/  FFMA R9, R26, R10, R9 ;  /* 0x0000000a1a097223 */ /* 0x004fc60000000009 */
[----:B------:R-:W2:Y:S01]  /*19e0*/  LDS R18, [R0+0x2c0] ;  /* 0x0002c00000127984 */ /* 0x000ea20000000800 */
[----:B---3--:R-:W-:-:S03]  /*19f0*/  FFMA R29, R16, R11, R9 ;  /* 0x0000000b101d7223 */ /* 0x008fc60000000009 */
[----:B------:R-:W-:Y:S04]  /*1a00*/  LDS R27, [R0+0x300] ;  /* 0x00030000001b7984 */ /* 0x000fe80000000800 */
[----:B------:R-:W3:Y:S01]  /*1a10*/  LDS.128 R8, [R7+0x30] ;  /* 0x0000300007087984 */ /* 0x000ee20000000c00 */
[----:B----4-:R-:W-:-:S03]  /*1a20*/  FFMA R29, R12, R3, R29 ;  /* 0x000000030c1d7223 */ /* 0x010fc6000000001d */
[----:B------:R-:W4:Y:S01]  /*1a30*/  LDS R16, [R0+0x340] ;  /* 0x0003400000107984 */ /* 0x000f220000000800 */
[----:B-----5:R-:W-:-:S03]  /*1a40*/  FFMA R12, R2, R13, R29 ;  /* 0x0000000d020c7223 */ /* 0x020fc6000000001d */
[----:B------:R-:W5:Y:S01]  /*1a50*/  LDS R3, [R0+0x380] ;  /* 0x0003800000037984 */ /* 0x000f620000000800 */
[----:B------:R-:W-:-:S03]  /*1a60*/  FFMA R19, R19, R14, R12 ;  /* 0x0000000e13137223 */ /* 0x000fc6000000000c */
[----:B------:R-:W5:Y:S01]  /*1a70*/  LDS R2, [R0+0x3c0] ;  /* 0x0003c00000027984 */ /* 0x000f620000000800 */
[----:B------:R-:W-:-:S04]  /*1a80*/  FFMA R15, R4, R15, R19 ;  /* 0x0000000f040f7223 */ /* 0x000fc80000000013 */
[----:B------:R-:W-:-:S04]  /*1a90*/  FFMA R5, R20, R5, R15 ;  /* 0x0000000514057223 */ /* 0x000fc8000000000f */
[----:B0-----:R-:W-:-:S04]  /*1aa0*/  FFMA R6, R6, R21, R5 ;  /* 0x0000001506067223 */ /* 0x001fc80000000005 */
[----:B-1----:R-:W-:-:S04]  /*1ab0*/  FFMA R25, R25, R22, R6 ;  /* 0x0000001619197223 */ /* 0x002fc80000000006 */
[----:B--2---:R-:W-:-:S04]  /*1ac0*/  FFMA R23, R18, R23, R25 ;  /* 0x0000001712177223 */ /* 0x004fc80000000019 */
[----:B---3--:R-:W-:-:S04]  /*1ad0*/  FFMA R23, R8, R27, R23 ;  /* 0x0000001b08177223 */ /* 0x008fc80000000017 */
[----:B----4-:R-:W-:-:S04]  /*1ae0*/  FFMA R16, R16, R9, R23 ;  /* 0x0000000910107223 */ /* 0x010fc80000000017 */
[----:B-----5:R-:W-:-:S04]  /*1af0*/  FFMA R3, R3, R10, R16 ;  /* 0x0000000a03037223 */ /* 0x020fc80000000010 */
[----:B------:R-:W-:Y:S01]  /*1b00*/  FFMA R25, R2, R11, R3 ;  /* 0x0000000b02197223 */ /* 0x000fe20000000003 */
[----:B------:R-:W-:Y:S06]  /*1b10*/  BAR.SYNC.DEFER_BLOCKING 0x0 ;  /* 0x0000000000007b1d */ /* 0x000fec0000010000 */
.L_x_0:
[----:B------:R-:W0:Y:S01]  /*1b20*/  S2R R3, SR_TID.Y ;  /* 0x0000000000037919 */ /* 0x000e220000002200 */
[----:B------:R-:W1:Y:S01]  /*1b30*/  LDC R2, c[0x0][0x3b8] ;  /* 0x0000ee00ff027b82 */ /* 0x000e620000000800 */
[----:B------:R-:W2:Y:S01]  /*1b40*/  LDCU.64 UR6, c[0x0][0x3c0] ;  /* 0x00007800ff0677ac */ /* 0x000ea20008000a00 */
[----:B------:R-:W0:Y:S01]  /*1b50*/  S2R R0, SR_TID.X ;  /* 0x0000000000007919 */ /* 0x000e220000002100 */
[----:B-1----:R-:W-:Y:S02]  /*1b60*/  IMAD R17, R2, UR4, R17 ;  /* 0x0000000402117c24 */ /* 0x002fe4000f8e0211 */
[----:B0-----:R-:W-:-:S05]  /*1b70*/  IMAD R0, R3, R2, R0 ;  /* 0x0000000203007224 */ /* 0x001fca00078e0200 */
[----:B------:R-:W-:Y:S02]  /*1b80*/  SHF.R.S32.HI R2, RZ, 0x1f, R0 ;  /* 0x0000001fff027819 */ /* 0x000fe40000011400 */
[----:B------:R-:W-:-:S04]  /*1b90*/  IADD3 R0, P0, PT, R17, R0, RZ ;  /* 0x0000000011007210 */ /* 0x000fc80007f1e0ff */
[----:B------:R-:W-:Y:S02]  /*1ba0*/  LEA.HI.X.SX32 R17, R17, R2, 0x1, P0 ;  /* 0x0000000211117211 */ /* 0x000fe400000f0eff */
[----:B--2---:R-:W-:-:S04]  /*1bb0*/  LEA R2, P0, R0, UR6, 0x2 ;  /* 0x0000000600027c11 */ /* 0x004fc8000f8010ff */
[----:B------:R-:W-:-:S05]  /*1bc0*/  LEA.HI.X R3, R0, UR7, R17, 0x2, P0 ;  /* 0x0000000700037c11 */ /* 0x000fca00080f1411 */
[----:B------:R-:W-:Y:S01]  /*1bd0*/  STG.E desc[UR12][R2.64], R25 ;  /* 0x0000001902007986 */ /* 0x000fe2000c10190c */
[----:B------:R-:W-:Y:S05]  /*1be0*/  EXIT ;  /* 0x000000000000794d */ /* 0x000fea0003800000 */
.L_x_4:
[----:B------:R-:W-:-:S00]  /*1bf0*/  BRA `(.L_x_4) ;  /* 0xfffffffc00fc7947 */ /* 0x000fc0000383ffff */
[----:B------:R-:W-:-:S00]  /*1c00*/  NOP ;  /* 0x0000000000007918 */ /* 0x000fc00000000000 */
[----:B------:R-:W-:-:S00]  /*1c10*/  NOP ;  /* 0x0000000000007918 */ /* 0x000fc00000000000 */
[----:B------:R-:W-:-:S00]  /*1c20*/  NOP ;  /* 0x0000000000007918 */ /* 0x000fc00000000000 */
[----:B------:R-:W-:-:S00]  /*1c30*/  NOP ;  /* 0x0000000000007918 */ /* 0x000fc00000000000 */
[----:B------:R-:W-:-:S00]  /*1c40*/  NOP ;  /* 0x0000000000007918 */ /* 0x000fc00000000000 */
[----:B------:R-:W-:-:S00]  /*1c50*/  NOP ;  /* 0x0000000000007918 */ /* 0x000fc00000000000 */
[----:B------:R-:W-:-:S00]  /*1c60*/  NOP ;  /* 0x0000000000007918 */ /* 0x000fc00000000000 */
[----:B------:R-:W-:-:S00]  /*1c70*/  NOP ;  /* 0x0000000000007918 */ /* 0x000fc00000000000 */
.L_x_5:


//--------------------- .nv.shared._Z14mat_mul_kernel6MatrixS_S_ --------------------------
	.section	.nv.shared._Z14mat_mul_kernel6MatrixS_S_,"aw",@nobits
	.sectionflags	@""
	.align	4
.nv.shared._Z14mat_mul_kernel6MatrixS_S_:
	.zero		3072


//--------------------- .nv.shared.reserved.0     --------------------------
	.section	.nv.shared.reserved.0,"aw",@nobits
	.weak		__nv_reservedSMEM_offset_0_alias
	.size		__nv_reservedSMEM_offset_0_alias, 0, 64
	.other		__nv_reservedSMEM_offset_0_alias,@"STO_CUDA_RESERVED_SHARED STV_DEFAULT"
__nv_reservedSMEM_offset_0_alias:
	.zero		0
	.zero		64


//--------------------- .nv.constant0._Z14mat_mul_kernel6MatrixS_S_ --------------------------
	.section	.nv.constant0._Z14mat_mul_kernel6MatrixS_S_,"a",@progbits
	.sectionflags	@""
	.align	4
.nv.constant0._Z14mat_mul_kernel6MatrixS_S_:
	.zero		968


//--------------------- SYMBOLS --------------------------

	.type		.nv.reservedSmem.offset0,@object
	.size		.nv.reservedSmem.offset0,0x4
	.type		.nv.reservedSmem.cap,@object
	.size		.nv.reservedSmem.cap,0x4
